//
// Generated by NVIDIA NVVM Compiler
//
// Compiler Build ID: CL-36424714
// Cuda compilation tools, release 13.0, V13.0.88
// Based on NVVM 20.0.0
//

.version 9.0
.target sm_100
.address_size 64

	// .globl	_Z11bit_reverseP7double2ii
.func  (.param .align 16 .b8 func_retval0[16]) __internal_trig_reduction_slowpathd
(
	.param .b64 __internal_trig_reduction_slowpathd_param_0
)
;
.global .align 8 .b8 __cudart_i2opi_d[144] = {8, 93, 141, 31, 177, 95, 251, 107, 234, 146, 82, 138, 247, 57, 7, 61, 123, 241, 229, 235, 199, 186, 39, 117, 45, 234, 95, 158, 102, 63, 70, 79, 183, 9, 203, 39, 207, 126, 54, 109, 31, 109, 10, 90, 139, 17, 47, 239, 15, 152, 5, 222, 255, 151, 248, 31, 59, 40, 249, 189, 139, 95, 132, 156, 244, 57, 83, 131, 57, 214, 145, 57, 65, 126, 95, 180, 38, 112, 156, 233, 132, 68, 187, 46, 245, 53, 130, 232, 62, 167, 41, 177, 28, 235, 29, 254, 28, 146, 209, 9, 234, 46, 73, 6, 224, 210, 77, 66, 58, 110, 36, 183, 97, 197, 187, 222, 171, 99, 81, 254, 65, 144, 67, 60, 153, 149, 98, 219, 192, 221, 52, 245, 209, 87, 39, 252, 41, 21, 68, 78, 110, 131, 249, 162};
.global .align 16 .b8 __cudart_sin_cos_coeffs[128] = {70, 210, 176, 44, 241, 229, 90, 190, 146, 227, 172, 105, 227, 29, 199, 62, 161, 98, 219, 25, 160, 1, 42, 191, 24, 8, 17, 17, 17, 17, 129, 63, 84, 85, 85, 85, 85, 85, 197, 191, 0, 0, 0, 0, 0, 0, 0, 0, 0, 0, 0, 0, 0, 0, 0, 0, 100, 129, 253, 32, 131, 255, 168, 189, 40, 133, 239, 193, 167, 238, 33, 62, 217, 230, 6, 142, 79, 126, 146, 190, 233, 188, 221, 25, 160, 1, 250, 62, 71, 93, 193, 22, 108, 193, 86, 191, 81, 85, 85, 85, 85, 85, 165, 63, 0, 0, 0, 0, 0, 0, 224, 191, 0, 0, 0, 0, 0, 0, 240, 63};

.visible .entry _Z11bit_reverseP7double2ii(
	.param .u64 .ptr .align 1 _Z11bit_reverseP7double2ii_param_0,
	.param .u32 _Z11bit_reverseP7double2ii_param_1,
	.param .u32 _Z11bit_reverseP7double2ii_param_2
)
{
	.reg .pred 	%p<8>;
	.reg .b32 	%r<55>;
	.reg .b64 	%rd<7>;
	.reg .b64 	%fd<5>;

	ld.param.u64 	%rd1, [_Z11bit_reverseP7double2ii_param_0];
	ld.param.u32 	%r22, [_Z11bit_reverseP7double2ii_param_1];
	ld.param.u32 	%r21, [_Z11bit_reverseP7double2ii_param_2];
	mov.u32 	%r23, %ctaid.x;
	mov.u32 	%r24, %ntid.x;
	mov.u32 	%r25, %tid.x;
	mad.lo.s32 	%r1, %r23, %r24, %r25;
	setp.ge.s32 	%p1, %r1, %r22;
	@%p1 bra 	$L__BB0_10;
	setp.lt.s32 	%p2, %r21, 1;
	mov.b32 	%r54, 0;
	@%p2 bra 	$L__BB0_8;
	and.b32  	%r2, %r21, 3;
	setp.lt.u32 	%p3, %r21, 4;
	mov.b32 	%r54, 0;
	mov.u32 	%r49, %r1;
	@%p3 bra 	$L__BB0_5;
	and.b32  	%r30, %r21, 2147483644;
	neg.s32 	%r45, %r30;
	mov.b32 	%r54, 0;
	mov.u32 	%r49, %r1;
$L__BB0_4:
	shl.b32 	%r31, %r49, 2;
	and.b32  	%r32, %r31, 4;
	shr.u32 	%r33, %r49, 2;
	shl.b32 	%r34, %r54, 3;
	or.b32  	%r35, %r34, %r32;
	and.b32  	%r36, %r49, 2;
	or.b32  	%r37, %r36, %r35;
	and.b32  	%r38, %r33, 1;
	or.b32  	%r39, %r38, %r37;
	shr.u32 	%r40, %r49, 3;
	shl.b32 	%r41, %r39, 1;
	and.b32  	%r42, %r40, 1;
	or.b32  	%r54, %r42, %r41;
	shr.u32 	%r49, %r49, 4;
	add.s32 	%r45, %r45, 4;
	setp.ne.s32 	%p4, %r45, 0;
	@%p4 bra 	$L__BB0_4;
$L__BB0_5:
	setp.eq.s32 	%p5, %r2, 0;
	@%p5 bra 	$L__BB0_8;
	neg.s32 	%r51, %r2;
$L__BB0_7:
	.pragma "nounroll";
	shl.b32 	%r43, %r54, 1;
	and.b32  	%r44, %r49, 1;
	or.b32  	%r54, %r44, %r43;
	shr.u32 	%r49, %r49, 1;
	add.s32 	%r51, %r51, 1;
	setp.ne.s32 	%p6, %r51, 0;
	@%p6 bra 	$L__BB0_7;
$L__BB0_8:
	setp.ge.u32 	%p7, %r1, %r54;
	@%p7 bra 	$L__BB0_10;
	cvta.to.global.u64 	%rd2, %rd1;
	mul.wide.s32 	%rd3, %r1, 16;
	add.s64 	%rd4, %rd2, %rd3;
	ld.global.v2.f64 	{%fd1, %fd2}, [%rd4];
	mul.wide.u32 	%rd5, %r54, 16;
	add.s64 	%rd6, %rd2, %rd5;
	ld.global.v2.f64 	{%fd3, %fd4}, [%rd6];
	st.global.v2.f64 	[%rd4], {%fd3, %fd4};
	st.global.v2.f64 	[%rd6], {%fd1, %fd2};
$L__BB0_10:
	ret;

}
	// .globl	_Z9fft_stageP7double2iid
.visible .entry _Z9fft_stageP7double2iid(
	.param .u64 .ptr .align 1 _Z9fft_stageP7double2iid_param_0,
	.param .u32 _Z9fft_stageP7double2iid_param_1,
	.param .u32 _Z9fft_stageP7double2iid_param_2,
	.param .f64 _Z9fft_stageP7double2iid_param_3
)
{
	.reg .pred 	%p<10>;
	.reg .b32 	%r<38>;
	.reg .b64 	%rd<15>;
	.reg .b64 	%fd<82>;

	ld.param.u64 	%rd1, [_Z9fft_stageP7double2iid_param_0];
	ld.param.u32 	%r14, [_Z9fft_stageP7double2iid_param_1];
	ld.param.u32 	%r13, [_Z9fft_stageP7double2iid_param_2];
	ld.param.f64 	%fd13, [_Z9fft_stageP7double2iid_param_3];
	mov.u32 	%r15, %ctaid.x;
	mov.u32 	%r16, %ntid.x;
	mov.u32 	%r17, %tid.x;
	mad.lo.s32 	%r1, %r15, %r16, %r17;
	div.s32 	%r18, %r14, %r13;
	shr.u32 	%r19, %r13, 31;
	add.s32 	%r20, %r13, %r19;
	shr.s32 	%r2, %r20, 1;
	mul.lo.s32 	%r21, %r18, %r2;
	setp.ge.s32 	%p1, %r1, %r21;
	@%p1 bra 	$L__BB1_11;
	div.s32 	%r22, %r1, %r2;
	mul.lo.s32 	%r23, %r22, %r2;
	sub.s32 	%r3, %r1, %r23;
	mul.lo.s32 	%r4, %r22, %r13;
	cvt.rn.f64.s32 	%fd14, %r3;
	mul.f64 	%fd1, %fd13, %fd14;
	abs.f64 	%fd2, %fd1;
	setp.neu.f64 	%p2, %fd2, 0d7FF0000000000000;
	@%p2 bra 	$L__BB1_3;
	mov.f64 	%fd20, 0d0000000000000000;
	mul.rn.f64 	%fd80, %fd1, %fd20;
	mov.b32 	%r36, 1;
	bra.uni 	$L__BB1_6;
$L__BB1_3:
	mul.f64 	%fd15, %fd1, 0d3FE45F306DC9C883;
	cvt.rni.s32.f64 	%r35, %fd15;
	cvt.rn.f64.s32 	%fd16, %r35;
	fma.rn.f64 	%fd17, %fd16, 0dBFF921FB54442D18, %fd1;
	fma.rn.f64 	%fd18, %fd16, 0dBC91A62633145C00, %fd17;
	fma.rn.f64 	%fd80, %fd16, 0dB97B839A252049C0, %fd18;
	setp.ltu.f64 	%p3, %fd2, 0d41E0000000000000;
	@%p3 bra 	$L__BB1_5;
	{ // callseq 0, 0
	.param .b64 param0;
	st.param.f64 	[param0], %fd1;
	.param .align 16 .b8 retval0[16];
	call.uni (retval0), 
	__internal_trig_reduction_slowpathd, 
	(
	param0
	);
	ld.param.f64 	%fd80, [retval0];
	ld.param.b32 	%r35, [retval0+8];
	} // callseq 0
$L__BB1_5:
	add.s32 	%r36, %r35, 1;
$L__BB1_6:
	setp.neu.f64 	%p4, %fd2, 0d7FF0000000000000;
	shl.b32 	%r26, %r36, 6;
	cvt.u64.u32 	%rd2, %r26;
	and.b64  	%rd3, %rd2, 64;
	mov.u64 	%rd4, __cudart_sin_cos_coeffs;
	add.s64 	%rd5, %rd4, %rd3;
	mul.rn.f64 	%fd21, %fd80, %fd80;
	and.b32  	%r27, %r36, 1;
	setp.eq.b32 	%p5, %r27, 1;
	selp.f64 	%fd22, 0dBDA8FF8320FD8164, 0d3DE5DB65F9785EBA, %p5;
	ld.global.nc.v2.f64 	{%fd23, %fd24}, [%rd5];
	fma.rn.f64 	%fd25, %fd22, %fd21, %fd23;
	fma.rn.f64 	%fd26, %fd25, %fd21, %fd24;
	ld.global.nc.v2.f64 	{%fd27, %fd28}, [%rd5+16];
	fma.rn.f64 	%fd29, %fd26, %fd21, %fd27;
	fma.rn.f64 	%fd30, %fd29, %fd21, %fd28;
	ld.global.nc.v2.f64 	{%fd31, %fd32}, [%rd5+32];
	fma.rn.f64 	%fd33, %fd30, %fd21, %fd31;
	fma.rn.f64 	%fd34, %fd33, %fd21, %fd32;
	fma.rn.f64 	%fd35, %fd34, %fd80, %fd80;
	fma.rn.f64 	%fd36, %fd34, %fd21, 0d3FF0000000000000;
	selp.f64 	%fd37, %fd36, %fd35, %p5;
	and.b32  	%r28, %r36, 2;
	setp.eq.s32 	%p6, %r28, 0;
	mov.f64 	%fd38, 0d0000000000000000;
	sub.f64 	%fd39, %fd38, %fd37;
	selp.f64 	%fd8, %fd37, %fd39, %p6;
	@%p4 bra 	$L__BB1_8;
	mov.f64 	%fd45, 0d0000000000000000;
	mul.rn.f64 	%fd81, %fd1, %fd45;
	mov.b32 	%r37, 0;
	bra.uni 	$L__BB1_10;
$L__BB1_8:
	mul.f64 	%fd40, %fd1, 0d3FE45F306DC9C883;
	cvt.rni.s32.f64 	%r37, %fd40;
	cvt.rn.f64.s32 	%fd41, %r37;
	fma.rn.f64 	%fd42, %fd41, 0dBFF921FB54442D18, %fd1;
	fma.rn.f64 	%fd43, %fd41, 0dBC91A62633145C00, %fd42;
	fma.rn.f64 	%fd81, %fd41, 0dB97B839A252049C0, %fd43;
	setp.ltu.f64 	%p7, %fd2, 0d41E0000000000000;
	@%p7 bra 	$L__BB1_10;
	{ // callseq 1, 0
	.param .b64 param0;
	st.param.f64 	[param0], %fd1;
	.param .align 16 .b8 retval0[16];
	call.uni (retval0), 
	__internal_trig_reduction_slowpathd, 
	(
	param0
	);
	ld.param.f64 	%fd81, [retval0];
	ld.param.b32 	%r37, [retval0+8];
	} // callseq 1
$L__BB1_10:
	shl.b32 	%r31, %r37, 6;
	cvt.u64.u32 	%rd6, %r31;
	and.b64  	%rd7, %rd6, 64;
	add.s64 	%rd9, %rd4, %rd7;
	mul.rn.f64 	%fd46, %fd81, %fd81;
	and.b32  	%r32, %r37, 1;
	setp.eq.b32 	%p8, %r32, 1;
	selp.f64 	%fd47, 0dBDA8FF8320FD8164, 0d3DE5DB65F9785EBA, %p8;
	ld.global.nc.v2.f64 	{%fd48, %fd49}, [%rd9];
	fma.rn.f64 	%fd50, %fd47, %fd46, %fd48;
	fma.rn.f64 	%fd51, %fd50, %fd46, %fd49;
	ld.global.nc.v2.f64 	{%fd52, %fd53}, [%rd9+16];
	fma.rn.f64 	%fd54, %fd51, %fd46, %fd52;
	fma.rn.f64 	%fd55, %fd54, %fd46, %fd53;
	ld.global.nc.v2.f64 	{%fd56, %fd57}, [%rd9+32];
	fma.rn.f64 	%fd58, %fd55, %fd46, %fd56;
	fma.rn.f64 	%fd59, %fd58, %fd46, %fd57;
	fma.rn.f64 	%fd60, %fd59, %fd81, %fd81;
	fma.rn.f64 	%fd61, %fd59, %fd46, 0d3FF0000000000000;
	selp.f64 	%fd62, %fd61, %fd60, %p8;
	and.b32  	%r33, %r37, 2;
	setp.eq.s32 	%p9, %r33, 0;
	mov.f64 	%fd63, 0d0000000000000000;
	sub.f64 	%fd64, %fd63, %fd62;
	selp.f64 	%fd65, %fd62, %fd64, %p9;
	add.s32 	%r34, %r4, %r3;
	cvta.to.global.u64 	%rd10, %rd1;
	mul.wide.s32 	%rd11, %r34, 16;
	add.s64 	%rd12, %rd10, %rd11;
	ld.global.v2.f64 	{%fd66, %fd67}, [%rd12];
	mul.wide.s32 	%rd13, %r2, 16;
	add.s64 	%rd14, %rd12, %rd13;
	ld.global.v2.f64 	{%fd68, %fd69}, [%rd14];
	mul.f64 	%fd70, %fd8, %fd68;
	mul.f64 	%fd71, %fd69, %fd65;
	sub.f64 	%fd72, %fd70, %fd71;
	mul.f64 	%fd73, %fd68, %fd65;
	fma.rn.f64 	%fd74, %fd8, %fd69, %fd73;
	add.f64 	%fd75, %fd66, %fd72;
	add.f64 	%fd76, %fd67, %fd74;
	st.global.v2.f64 	[%rd12], {%fd75, %fd76};
	sub.f64 	%fd77, %fd66, %fd72;
	sub.f64 	%fd78, %fd67, %fd74;
	st.global.v2.f64 	[%rd14], {%fd77, %fd78};
$L__BB1_11:
	ret;

}
.func  (.param .align 16 .b8 func_retval0[16]) __internal_trig_reduction_slowpathd(
	.param .b64 __internal_trig_reduction_slowpathd_param_0
)
{
	.local .align 8 .b8 	__local_depot2[40];
	.reg .b64 	%SP;
	.reg .b64 	%SPL;
	.reg .pred 	%p<10>;
	.reg .b32 	%r<47>;
	.reg .b64 	%rd<74>;
	.reg .b64 	%fd<5>;

	mov.u64 	%SPL, __local_depot2;
	ld.param.f64 	%fd4, [__internal_trig_reduction_slowpathd_param_0];
	add.u64 	%rd1, %SPL, 0;
	{
	.reg .b32 %temp; 
	mov.b64 	{%temp, %r1}, %fd4;
	}
	shr.u32 	%r2, %r1, 20;
	and.b32  	%r3, %r2, 2047;
	setp.eq.s32 	%p1, %r3, 2047;
	mov.b32 	%r46, 0;
	@%p1 bra 	$L__BB2_9;
	add.s32 	%r20, %r3, -1024;
	mov.b64 	%rd20, %fd4;
	shl.b64 	%rd2, %rd20, 11;
	shr.u32 	%r4, %r20, 6;
	sub.s32 	%r45, 15, %r4;
	sub.s32 	%r21, 19, %r4;
	setp.lt.u32 	%p2, %r20, 128;
	selp.b32 	%r6, 18, %r21, %p2;
	setp.ge.s32 	%p3, %r45, %r6;
	mov.b64 	%rd70, 0;
	@%p3 bra 	$L__BB2_4;
	add.s32 	%r23, %r6, %r4;
	neg.s32 	%r43, %r23;
	or.b64  	%rd3, %rd2, -9223372036854775808;
	mov.b64 	%rd70, 0;
	mov.b32 	%r42, 0;
	mov.u64 	%rd25, __cudart_i2opi_d;
	mov.u32 	%r44, %r45;
$L__BB2_3:
	.pragma "nounroll";
	mul.wide.s32 	%rd22, %r42, 8;
	add.s64 	%rd23, %rd1, %rd22;
	mul.wide.s32 	%rd24, %r44, 8;
	add.s64 	%rd26, %rd25, %rd24;
	ld.global.nc.u64 	%rd27, [%rd26];
	{
	.reg .u32 %r0, %r1, %r2, %r3, %alo, %ahi, %blo, %bhi, %clo, %chi;
	mov.b64 	{%alo,%ahi}, %rd27;
	mov.b64 	{%blo,%bhi}, %rd3;
	mov.b64 	{%clo,%chi}, %rd70;
	mad.lo.cc.u32 	%r0, %alo, %blo, %clo;
	madc.hi.cc.u32 	%r1, %alo, %blo, %chi;
	madc.hi.u32 	%r2, %alo, %bhi, 0;
	mad.lo.cc.u32 	%r1, %alo, %bhi, %r1;
	madc.hi.cc.u32 	%r2, %ahi, %blo, %r2;
	madc.hi.u32 	%r3, %ahi, %bhi, 0;
	mad.lo.cc.u32 	%r1, %ahi, %blo, %r1;
	madc.lo.cc.u32 	%r2, %ahi, %bhi, %r2;
	addc.u32 	%r3, %r3, 0;
	mov.b64 	%rd28, {%r0,%r1};
	mov.b64 	%rd70, {%r2,%r3};
	}
	st.local.u64 	[%rd23], %rd28;
	add.s32 	%r44, %r44, 1;
	add.s32 	%r43, %r43, 1;
	add.s32 	%r42, %r42, 1;
	setp.ne.s32 	%p4, %r43, -15;
	mov.u32 	%r45, %r6;
	@%p4 bra 	$L__BB2_3;
$L__BB2_4:
	cvt.s64.s32 	%rd29, %r45;
	cvt.u64.u32 	%rd30, %r4;
	add.s64 	%rd31, %rd30, %rd29;
	shl.b64 	%rd32, %rd31, 3;
	add.s64 	%rd33, %rd1, %rd32;
	st.local.u64 	[%rd33+-120], %rd70;
	and.b32  	%r15, %r2, 63;
	ld.local.u64 	%rd72, [%rd1+16];
	ld.local.u64 	%rd71, [%rd1+24];
	setp.eq.s32 	%p5, %r15, 0;
	@%p5 bra 	$L__BB2_6;
	shl.b64 	%rd34, %rd71, %r15;
	shr.u64 	%rd35, %rd72, 1;
	xor.b32  	%r24, %r15, 63;
	shr.u64 	%rd36, %rd35, %r24;
	or.b64  	%rd71, %rd34, %rd36;
	ld.local.u64 	%rd37, [%rd1+8];
	shl.b64 	%rd38, %rd72, %r15;
	shr.u64 	%rd39, %rd37, 1;
	shr.u64 	%rd40, %rd39, %r24;
	or.b64  	%rd72, %rd38, %rd40;
$L__BB2_6:
	and.b32  	%r25, %r1, -2147483648;
	shr.u64 	%rd41, %rd71, 62;
	cvt.u32.u64 	%r26, %rd41;
	mov.b64 	{%r27, %r28}, %rd71;
	mov.b64 	{%r29, %r30}, %rd72;
	shf.l.wrap.b32 	%r31, %r30, %r27, 2;
	shf.l.wrap.b32 	%r32, %r27, %r28, 2;
	mov.b64 	%rd42, {%r31, %r32};
	shl.b64 	%rd43, %rd72, 2;
	shr.u64 	%rd44, %rd42, 63;
	cvt.u32.u64 	%r33, %rd44;
	add.s32 	%r34, %r33, %r26;
	setp.eq.s32 	%p6, %r25, 0;
	neg.s32 	%r35, %r34;
	selp.b32 	%r46, %r34, %r35, %p6;
	setp.gt.s64 	%p7, %rd42, -1;
	mov.b64 	%rd45, 0;
	{
	.reg .u32 %r0, %r1, %r2, %r3, %a0, %a1, %a2, %a3, %b0, %b1, %b2, %b3;
	mov.b64 	{%a0,%a1}, %rd45;
	mov.b64 	{%a2,%a3}, %rd45;
	mov.b64 	{%b0,%b1}, %rd43;
	mov.b64 	{%b2,%b3}, %rd42;
	sub.cc.u32 	%r0, %a0, %b0;
	subc.cc.u32 	%r1, %a1, %b1;
	subc.cc.u32 	%r2, %a2, %b2;
	subc.u32 	%r3, %a3, %b3;
	mov.b64 	%rd46, {%r0,%r1};
	mov.b64 	%rd47, {%r2,%r3};
	}
	xor.b32  	%r36, %r25, -2147483648;
	selp.b64 	%rd73, %rd42, %rd47, %p7;
	selp.b64 	%rd14, %rd43, %rd46, %p7;
	selp.b32 	%r17, %r25, %r36, %p7;
	clz.b64 	%r37, %rd73;
	cvt.u64.u32 	%rd15, %r37;
	setp.eq.s32 	%p8, %r37, 0;
	@%p8 bra 	$L__BB2_8;
	cvt.u32.u64 	%r38, %rd15;
	and.b32  	%r39, %r38, 63;
	shl.b64 	%rd48, %rd73, %r39;
	shr.u64 	%rd49, %rd14, 1;
	not.b32 	%r40, %r38;
	and.b32  	%r41, %r40, 63;
	shr.u64 	%rd50, %rd49, %r41;
	or.b64  	%rd73, %rd48, %rd50;
$L__BB2_8:
	mov.b64 	%rd51, -3958705157555305931;
	{
	.reg .u32 %r0, %r1, %r2, %r3, %alo, %ahi, %blo, %bhi;
	mov.b64 	{%alo,%ahi}, %rd73;
	mov.b64 	{%blo,%bhi}, %rd51;
	mul.lo.u32 	%r0, %alo, %blo;
	mul.hi.u32 	%r1, %alo, %blo;
	mad.lo.cc.u32 	%r1, %alo, %bhi, %r1;
	madc.hi.u32 	%r2, %alo, %bhi, 0;
	mad.lo.cc.u32 	%r1, %ahi, %blo, %r1;
	madc.hi.cc.u32 	%r2, %ahi, %blo, %r2;
	madc.hi.u32 	%r3, %ahi, %bhi, 0;
	mad.lo.cc.u32 	%r2, %ahi, %bhi, %r2;
	addc.u32 	%r3, %r3, 0;
	mov.b64 	%rd52, {%r0,%r1};
	mov.b64 	%rd53, {%r2,%r3};
	}
	setp.gt.s64 	%p9, %rd53, 0;
	{
	.reg .u32 %r0, %r1, %r2, %r3, %a0, %a1, %a2, %a3, %b0, %b1, %b2, %b3;
	mov.b64 	{%a0,%a1}, %rd52;
	mov.b64 	{%a2,%a3}, %rd53;
	mov.b64 	{%b0,%b1}, %rd52;
	mov.b64 	{%b2,%b3}, %rd53;
	add.cc.u32 	%r0, %a0, %b0;
	addc.cc.u32 	%r1, %a1, %b1;
	addc.cc.u32 	%r2, %a2, %b2;
	addc.u32 	%r3, %a3, %b3;
	mov.b64 	%rd54, {%r0,%r1};
	mov.b64 	%rd55, {%r2,%r3};
	}
	selp.b64 	%rd56, %rd55, %rd53, %p9;
	selp.s64 	%rd57, -1, 0, %p9;
	sub.s64 	%rd58, %rd57, %rd15;
	cvt.u64.u32 	%rd59, %r17;
	shl.b64 	%rd60, %rd59, 32;
	add.s64 	%rd61, %rd56, 1;
	shr.u64 	%rd62, %rd61, 10;
	add.s64 	%rd63, %rd62, 1;
	shr.u64 	%rd64, %rd63, 1;
	shl.b64 	%rd65, %rd58, 52;
	add.s64 	%rd66, %rd65, %rd64;
	add.s64 	%rd67, %rd66, 4602678819172646912;
	or.b64  	%rd68, %rd67, %rd60;
	mov.b64 	%fd4, %rd68;
$L__BB2_9:
	st.param.f64 	[func_retval0], %fd4;
	st.param.b32 	[func_retval0+8], %r46;
	ret;

}


// ===== COMPILED SASS (sm_100) =====

	.target	sm_100

	.elftype	@"ET_EXEC"


//--------------------- .note.nv.tkinfo           --------------------------
	.section	.note.nv.tkinfo,"",@"SHT_NOTE"
	.sectionflags	@"SHF_NOTE_NV_TKINFO"
	.tkinfo
        /*0018*/ 	.word	0x00000002
        /*0030*/ 	.string	""
        /*0030*/ 	.string	"ptxas"
        /*0030*/ 	.string	"Cuda compilation tools, release 13.0, V13.0.88"
        /*0030*/ 	.string	"Build cuda_13.0.r13.0/compiler.36424714_0"
        /*0030*/ 	.string	"-arch sm_100 -m 64 "



//--------------------- .note.nv.cuinfo           --------------------------
	.section	.note.nv.cuinfo,"",@"SHT_NOTE"
	.sectionflags	@"SHF_NOTE_NV_CUINFO"
        /*0018*/ 	.short	0x0002
        /*001a*/ 	.short	0x0064
        /*001c*/ 	.short	0x0082
	.zero		2


//--------------------- .nv.info                  --------------------------
	.section	.nv.info,"",@"SHT_CUDA_INFO"
	.align	4


	//----- nvinfo : EIATTR_REGCOUNT
	.align		4
        /*0000*/ 	.byte	0x04, 0x2f
        /*0002*/ 	.short	(.L_3 - .L_2)
	.align		4
.L_2:
        /*0004*/ 	.word	index@(_Z11bit_reverseP7double2ii)
        /*0008*/ 	.word	0x00000012


	//----- nvinfo : EIATTR_FRAME_SIZE
	.align		4
.L_3:
        /*000c*/ 	.byte	0x04, 0x11
        /*000e*/ 	.short	(.L_5 - .L_4)
	.align		4
.L_4:
        /*0010*/ 	.word	index@(_Z11bit_reverseP7double2ii)
        /*0014*/ 	.word	0x00000000


	//----- nvinfo : EIATTR_REGCOUNT
	.align		4
.L_5:
        /*0018*/ 	.byte	0x04, 0x2f
        /*001a*/ 	.short	(.L_7 - .L_6)
	.align		4
.L_6:
        /*001c*/ 	.word	index@(_Z9fft_stageP7double2iid)
        /*0020*/ 	.word	0x00000020


	//----- nvinfo : EIATTR_FRAME_SIZE
	.align		4
.L_7:
        /*0024*/ 	.byte	0x04, 0x11
        /*0026*/ 	.short	(.L_9 - .L_8)
	.align		4
.L_8:
        /*0028*/ 	.word	index@($_Z9fft_stageP7double2iid$__internal_trig_reduction_slowpathd)
        /*002c*/ 	.word	0x00000028


	//----- nvinfo : EIATTR_FRAME_SIZE
	.align		4
.L_9:
        /*0030*/ 	.byte	0x04, 0x11
        /*0032*/ 	.short	(.L_11 - .L_10)
	.align		4
.L_10:
        /*0034*/ 	.word	index@(_Z9fft_stageP7double2iid)
        /*0038*/ 	.word	0x00000028


	//----- nvinfo : EIATTR_MIN_STACK_SIZE
	.align		4
.L_11:
        /*003c*/ 	.byte	0x04, 0x12
        /*003e*/ 	.short	(.L_13 - .L_12)
	.align		4
.L_12:
        /*0040*/ 	.word	index@(_Z9fft_stageP7double2iid)
        /*0044*/ 	.word	0x00000028


	//----- nvinfo : EIATTR_MIN_STACK_SIZE
	.align		4
.L_13:
        /*0048*/ 	.byte	0x04, 0x12
        /*004a*/ 	.short	(.L_15 - .L_14)
	.align		4
.L_14:
        /*004c*/ 	.word	index@(_Z11bit_reverseP7double2ii)
        /*0050*/ 	.word	0x00000000
.L_15:


//--------------------- .nv.compat                --------------------------
	.section	.nv.compat,"",@"SHT_CUDA_COMPAT_INFO"
	.align	4
        /*0000*/ 	.byte	0x02, 0x09, 0x00, 0x00, 0x02, 0x02, 0x01, 0x00, 0x02, 0x05, 0x05, 0x00, 0x03, 0x07, 0x01, 0x01
        /*0010*/ 	.byte	0x02, 0x03, 0x00, 0x00, 0x02, 0x06, 0x01, 0x00, 0x04, 0x0b, 0x08, 0x00, 0x01, 0x00, 0x00, 0x00
        /*0020*/ 	.byte	0x00, 0x00, 0x00, 0x00


//--------------------- .nv.info._Z9fft_stageP7double2iid --------------------------
	.section	.nv.info._Z9fft_stageP7double2iid,"",@"SHT_CUDA_INFO"
	.sectionflags	@""
	.align	4


	//----- nvinfo : EIATTR_CUDA_API_VERSION
	.align		4
        /*0000*/ 	.byte	0x04, 0x37
        /*0002*/ 	.short	(.L_17 - .L_16)
.L_16:
        /*0004*/ 	.word	0x00000082


	//----- nvinfo : EIATTR_KPARAM_INFO
	.align		4
.L_17:
        /*0008*/ 	.byte	0x04, 0x17
        /*000a*/ 	.short	(.L_19 - .L_18)
.L_18:
        /*000c*/ 	.word	0x00000000
        /*0010*/ 	.short	0x0003
        /*0012*/ 	.short	0x0010
        /*0014*/ 	.byte	0x00, 0xf0, 0x21, 0x00


	//----- nvinfo : EIATTR_KPARAM_INFO
	.align		4
.L_19:
        /*0018*/ 	.byte	0x04, 0x17
        /*001a*/ 	.short	(.L_21 - .L_20)
.L_20:
        /*001c*/ 	.word	0x00000000
        /*0020*/ 	.short	0x0002
        /*0022*/ 	.short	0x000c
        /*0024*/ 	.byte	0x00, 0xf0, 0x11, 0x00


	//----- nvinfo : EIATTR_KPARAM_INFO
	.align		4
.L_21:
        /*0028*/ 	.byte	0x04, 0x17
        /*002a*/ 	.short	(.L_23 - .L_22)
.L_22:
        /*002c*/ 	.word	0x00000000
        /*0030*/ 	.short	0x0001
        /*0032*/ 	.short	0x0008
        /*0034*/ 	.byte	0x00, 0xf0, 0x11, 0x00


	//----- nvinfo : EIATTR_KPARAM_INFO
	.align		4
.L_23:
        /*0038*/ 	.byte	0x04, 0x17
        /*003a*/ 	.short	(.L_25 - .L_24)
.L_24:
        /*003c*/ 	.word	0x00000000
        /*0040*/ 	.short	0x0000
        /*0042*/ 	.short	0x0000
        /*0044*/ 	.byte	0x00, 0xf5, 0x21, 0x00


	//----- nvinfo : EIATTR_SPARSE_MMA_MASK
	.align		4
.L_25:
        /*0048*/ 	.byte	0x03, 0x50
        /*004a*/ 	.short	0x0000


	//----- nvinfo : EIATTR_MAXREG_COUNT
	.align		4
        /*004c*/ 	.byte	0x03, 0x1b
        /*004e*/ 	.short	0x00ff


	//----- nvinfo : EIATTR_MERCURY_ISA_VERSION
	.align		4
        /*0050*/ 	.byte	0x03, 0x5f
        /*0052*/ 	.short	0x0101


	//----- nvinfo : EIATTR_VRC_CTA_INIT_COUNT
	.align		4
        /*0054*/ 	.byte	0x02, 0x4a
	.zero		1
	.zero		1


	//----- nvinfo : EIATTR_EXIT_INSTR_OFFSETS
	.align		4
        /*0058*/ 	.byte	0x04, 0x1c
        /*005a*/ 	.short	(.L_27 - .L_26)


	//   ....[0]....
.L_26:
        /*005c*/ 	.word	0x00000220


	//   ....[1]....
        /*0060*/ 	.word	0x00000c90


	//----- nvinfo : EIATTR_CRS_STACK_SIZE
	.align		4
.L_27:
        /*0064*/ 	.byte	0x04, 0x1e
        /*0066*/ 	.short	(.L_29 - .L_28)
.L_28:
        /*0068*/ 	.word	0x00000000


	//----- nvinfo : EIATTR_CBANK_PARAM_SIZE
	.align		4
.L_29:
        /*006c*/ 	.byte	0x03, 0x19
        /*006e*/ 	.short	0x0018


	//----- nvinfo : EIATTR_PARAM_CBANK
	.align		4
        /*0070*/ 	.byte	0x04, 0x0a
        /*0072*/ 	.short	(.L_31 - .L_30)
	.align		4
.L_30:
        /*0074*/ 	.word	index@(.nv.constant0._Z9fft_stageP7double2iid)
        /*0078*/ 	.short	0x0380
        /*007a*/ 	.short	0x0018


	//----- nvinfo : EIATTR_SW_WAR
	.align		4
.L_31:
        /*007c*/ 	.byte	0x04, 0x36
        /*007e*/ 	.short	(.L_33 - .L_32)
.L_32:
        /*0080*/ 	.word	0x00000008
.L_33:


//--------------------- .nv.info._Z11bit_reverseP7double2ii --------------------------
	.section	.nv.info._Z11bit_reverseP7double2ii,"",@"SHT_CUDA_INFO"
	.sectionflags	@""
	.align	4


	//----- nvinfo : EIATTR_CUDA_API_VERSION
	.align		4
        /*0000*/ 	.byte	0x04, 0x37
        /*0002*/ 	.short	(.L_35 - .L_34)
.L_34:
        /*0004*/ 	.word	0x00000082


	//----- nvinfo : EIATTR_KPARAM_INFO
	.align		4
.L_35:
        /*0008*/ 	.byte	0x04, 0x17
        /*000a*/ 	.short	(.L_37 - .L_36)
.L_36:
        /*000c*/ 	.word	0x00000000
        /*0010*/ 	.short	0x0002
        /*0012*/ 	.short	0x000c
        /*0014*/ 	.byte	0x00, 0xf0, 0x11, 0x00


	//----- nvinfo : EIATTR_KPARAM_INFO
	.align		4
.L_37:
        /*0018*/ 	.byte	0x04, 0x17
        /*001a*/ 	.short	(.L_39 - .L_38)
.L_38:
        /*001c*/ 	.word	0x00000000
        /*0020*/ 	.short	0x0001
        /*0022*/ 	.short	0x0008
        /*0024*/ 	.byte	0x00, 0xf0, 0x11, 0x00


	//----- nvinfo : EIATTR_KPARAM_INFO
	.align		4
.L_39:
        /*0028*/ 	.byte	0x04, 0x17
        /*002a*/ 	.short	(.L_41 - .L_40)
.L_40:
        /*002c*/ 	.word	0x00000000
        /*0030*/ 	.short	0x0000
        /*0032*/ 	.short	0x0000
        /*0034*/ 	.byte	0x00, 0xf5, 0x21, 0x00


	//----- nvinfo : EIATTR_SPARSE_MMA_MASK
	.align		4
.L_41:
        /*0038*/ 	.byte	0x03, 0x50
        /*003a*/ 	.short	0x0000


	//----- nvinfo : EIATTR_MAXREG_COUNT
	.align		4
        /*003c*/ 	.byte	0x03, 0x1b
        /*003e*/ 	.short	0x00ff


	//----- nvinfo : EIATTR_MERCURY_ISA_VERSION
	.align		4
        /*0040*/ 	.byte	0x03, 0x5f
        /*0042*/ 	.short	0x0101


	//----- nvinfo : EIATTR_VRC_CTA_INIT_COUNT
	.align		4
        /*0044*/ 	.byte	0x02, 0x4a
	.zero		1
	.zero		1


	//----- nvinfo : EIATTR_EXIT_INSTR_OFFSETS
	.align		4
        /*0048*/ 	.byte	0x04, 0x1c
        /*004a*/ 	.short	(.L_43 - .L_42)


	//   ....[0]....
.L_42:
        /*004c*/ 	.word	0x00000070


	//   ....[1]....
        /*0050*/ 	.word	0x00000800


	//   ....[2]....
        /*0054*/ 	.word	0x00000890


	//----- nvinfo : EIATTR_CBANK_PARAM_SIZE
	.align		4
.L_43:
        /*0058*/ 	.byte	0x03, 0x19
        /*005a*/ 	.short	0x0010


	//----- nvinfo : EIATTR_PARAM_CBANK
	.align		4
        /*005c*/ 	.byte	0x04, 0x0a
        /*005e*/ 	.short	(.L_45 - .L_44)
	.align		4
.L_44:
        /*0060*/ 	.word	index@(.nv.constant0._Z11bit_reverseP7double2ii)
        /*0064*/ 	.short	0x0380
        /*0066*/ 	.short	0x0010


	//----- nvinfo : EIATTR_SW_WAR
	.align		4
.L_45:
        /*0068*/ 	.byte	0x04, 0x36
        /*006a*/ 	.short	(.L_47 - .L_46)
.L_46:
        /*006c*/ 	.word	0x00000008
.L_47:


//--------------------- .nv.callgraph             --------------------------
	.section	.nv.callgraph,"",@"SHT_CUDA_CALLGRAPH"
	.align	4
	.sectionentsize	8
	.align		4
        /*0000*/ 	.word	0x00000000
	.align		4
        /*0004*/ 	.word	0xffffffff
	.align		4
        /*0008*/ 	.word	0x00000000
	.align		4
        /*000c*/ 	.word	0xfffffffe
	.align		4
        /*0010*/ 	.word	0x00000000
	.align		4
        /*0014*/ 	.word	0xfffffffd
	.align		4
        /*0018*/ 	.word	0x00000000
	.align		4
        /*001c*/ 	.word	0xfffffffc


//--------------------- .nv.constant4             --------------------------
	.section	.nv.constant4,"a",@progbits
	.align	8
	.align		8
.nv.constant4:
        /*0000*/ 	.dword	__cudart_i2opi_d
	.align		8
        /*0008*/ 	.dword	__cudart_sin_cos_coeffs


//--------------------- .text._Z9fft_stageP7double2iid --------------------------
	.section	.text._Z9fft_stageP7double2iid,"ax",@progbits
	.align	128
        .global         _Z9fft_stageP7double2iid
        .type           _Z9fft_stageP7double2iid,@function
        .size           _Z9fft_stageP7double2iid,(.L_x_22 - _Z9fft_stageP7double2iid)
        .other          _Z9fft_stageP7double2iid,@"STO_CUDA_ENTRY STV_DEFAULT"
_Z9fft_stageP7double2iid:
.text._Z9fft_stageP7double2iid:
[----:B------:R-:W0:Y:S08]  /*0000*/  LDC R1, c[0x0][0x37c] ;  /* 0x0000df00ff017b82 */ /* 0x000e300000000800 */
[----:B------:R-:W1:Y:S01]  /*0010*/  LDC.64 R2, c[0x0][0x388] ;  /* 0x0000e200ff027b82 */ /* 0x000e620000000a00 */
[----:B0-----:R-:W-:-:S07]  /*0020*/  VIADD R1, R1, 0xffffffd8 ;  /* 0xffffffd801017836 */ /* 0x001fce0000000000 */
[----:B------:R-:W0:Y:S01]  /*0030*/  S2UR UR4, SR_CTAID.X ;  /* 0x00000000000479c3 */ /* 0x000e220000002500 */
[----:B-1----:R-:W-:-:S04]  /*0040*/  IABS R7, R3 ;  /* 0x0000000300077213 */ /* 0x002fc80000000000 */
[----:B------:R-:W1:Y:S08]  /*0050*/  I2F.RP R0, R7 ;  /* 0x0000000700007306 */ /* 0x000e700000209400 */
[----:B-1----:R-:W1:Y:S02]  /*0060*/  MUFU.RCP R0, R0 ;  /* 0x0000000000007308 */ /* 0x002e640000001000 */
[----:B-1----:R-:W-:-:S06]  /*0070*/  VIADD R4, R0, 0xffffffe ;  /* 0x0ffffffe00047836 */ /* 0x002fcc0000000000 */
[----:B------:R1:W2:Y:S02]  /*0080*/  F2I.FTZ.U32.TRUNC.NTZ R5, R4 ;  /* 0x0000000400057305 */ /* 0x0002a4000021f000 */
[----:B-1----:R-:W-:Y:S02]  /*0090*/  IMAD.MOV.U32 R4, RZ, RZ, RZ ;  /* 0x000000ffff047224 */ /* 0x002fe400078e00ff */
[----:B--2---:R-:W-:-:S04]  /*00a0*/  IMAD.MOV R6, RZ, RZ, -R5 ;  /* 0x000000ffff067224 */ /* 0x004fc800078e0a05 */
[----:B------:R-:W-:Y:S01]  /*00b0*/  IMAD R9, R6, R7, RZ ;  /* 0x0000000706097224 */ /* 0x000fe200078e02ff */
[----:B------:R-:W-:Y:S02]  /*00c0*/  IABS R6, R2 ;  /* 0x0000000200067213 */ /* 0x000fe40000000000 */
[----:B------:R-:W-:Y:S01]  /*00d0*/  LOP3.LUT R2, R2, R3, RZ, 0x3c, !PT ;  /* 0x0000000302027212 */ /* 0x000fe200078e3cff */
[----:B------:R-:W-:Y:S02]  /*00e0*/  IMAD.HI.U32 R5, R5, R9, R4 ;  /* 0x0000000905057227 */ /* 0x000fe400078e0004 */
[----:B------:R-:W0:Y:S01]  /*00f0*/  S2R R4, SR_TID.X ;  /* 0x0000000000047919 */ /* 0x000e220000002100 */
[----:B------:R-:W-:Y:S02]  /*0100*/  ISETP.GE.AND P2, PT, R2, RZ, PT ;  /* 0x000000ff0200720c */ /* 0x000fe40003f46270 */
[----:B------:R-:W-:Y:S01]  /*0110*/  LEA.HI R2, R3, R3, RZ, 0x1 ;  /* 0x0000000303027211 */ /* 0x000fe200078f08ff */
[----:B------:R-:W-:-:S03]  /*0120*/  IMAD.HI.U32 R5, R5, R6, RZ ;  /* 0x0000000605057227 */ /* 0x000fc600078e00ff */
[----:B------:R-:W-:Y:S01]  /*0130*/  SHF.R.S32.HI R2, RZ, 0x1, R2 ;  /* 0x00000001ff027819 */ /* 0x000fe20000011402 */
[----:B------:R-:W-:-:S04]  /*0140*/  IMAD.MOV R0, RZ, RZ, -R5 ;  /* 0x000000ffff007224 */ /* 0x000fc800078e0a05 */
[----:B------:R-:W-:-:S05]  /*0150*/  IMAD R0, R7, R0, R6 ;  /* 0x0000000007007224 */ /* 0x000fca00078e0206 */
[----:B------:R-:W-:-:S13]  /*0160*/  ISETP.GT.U32.AND P1, PT, R7, R0, PT ;  /* 0x000000000700720c */ /* 0x000fda0003f24070 */
[----:B------:R-:W-:Y:S02]  /*0170*/  @!P1 IMAD.IADD R0, R0, 0x1, -R7 ;  /* 0x0000000100009824 */ /* 0x000fe400078e0a07 */
[----:B------:R-:W-:Y:S01]  /*0180*/  @!P1 VIADD R5, R5, 0x1 ;  /* 0x0000000105059836 */ /* 0x000fe20000000000 */
[----:B------:R-:W-:Y:S02]  /*0190*/  ISETP.NE.AND P1, PT, R3, RZ, PT ;  /* 0x000000ff0300720c */ /* 0x000fe40003f25270 */
[----:B------:R-:W-:Y:S02]  /*01a0*/  ISETP.GE.U32.AND P0, PT, R0, R7, PT ;  /* 0x000000070000720c */ /* 0x000fe40003f06070 */
[----:B------:R-:W0:Y:S11]  /*01b0*/  LDC R7, c[0x0][0x360] ;  /* 0x0000d800ff077b82 */ /* 0x000e360000000800 */
[----:B------:R-:W-:-:S04]  /*01c0*/  @P0 VIADD R5, R5, 0x1 ;  /* 0x0000000105050836 */ /* 0x000fc80000000000 */
[----:B------:R-:W-:Y:S01]  /*01d0*/  @!P2 IMAD.MOV R5, RZ, RZ, -R5 ;  /* 0x000000ffff05a224 */ /* 0x000fe200078e0a05 */
[----:B------:R-:W-:-:S05]  /*01e0*/  @!P1 LOP3.LUT R5, RZ, R3, RZ, 0x33, !PT ;  /* 0x00000003ff059212 */ /* 0x000fca00078e33ff */
[----:B------:R-:W-:Y:S02]  /*01f0*/  IMAD R0, R5, R2, RZ ;  /* 0x0000000205007224 */ /* 0x000fe400078e02ff */
[----:B0-----:R-:W-:-:S05]  /*0200*/  IMAD R7, R7, UR4, R4 ;  /* 0x0000000407077c24 */ /* 0x001fca000f8e0204 */
[----:B------:R-:W-:-:S13]  /*0210*/  ISETP.GE.AND P0, PT, R7, R0, PT ;  /* 0x000000000700720c */ /* 0x000fda0003f06270 */
[----:B------:R-:W-:Y:S05]  /*0220*/  @P0 EXIT ;  /* 0x000000000000094d */ /* 0x000fea0003800000 */
[-C--:B------:R-:W-:Y:S01]  /*0230*/  IABS R9, R2.reuse ;  /* 0x0000000200097213 */ /* 0x080fe20000000000 */
[----:B------:R-:W0:Y:S01]  /*0240*/  LDCU.64 UR4, c[0x0][0x390] ;  /* 0x00007200ff0477ac */ /* 0x000e220008000a00 */
[----:B------:R-:W-:Y:S01]  /*0250*/  IABS R8, R7 ;  /* 0x0000000700087213 */ /* 0x000fe20000000000 */
[----:B------:R-:W-:Y:S01]  /*0260*/  BSSY.RECONVERGENT B0, `(.L_x_0) ;  /* 0x000003a000007945 */ /* 0x000fe20003800200 */
[----:B------:R-:W1:Y:S01]  /*0270*/  I2F.RP R0, R9 ;  /* 0x0000000900007306 */ /* 0x000e620000209400 */
[----:B------:R-:W-:-:S07]  /*0280*/  IABS R10, R2 ;  /* 0x00000002000a7213 */ /* 0x000fce0000000000 */
[----:B-1----:R-:W1:Y:S02]  /*0290*/  MUFU.RCP R0, R0 ;  /* 0x0000000000007308 */ /* 0x002e640000001000 */
[----:B-1----:R-:W-:Y:S02]  /*02a0*/  VIADD R4, R0, 0xffffffe ;  /* 0x0ffffffe00047836 */ /* 0x002fe40000000000 */
[----:B------:R-:W-:-:S04]  /*02b0*/  IMAD.MOV R0, RZ, RZ, -R10 ;  /* 0x000000ffff007224 */ /* 0x000fc800078e0a0a */
[----:B------:R1:W2:Y:S02]  /*02c0*/  F2I.FTZ.U32.TRUNC.NTZ R5, R4 ;  /* 0x0000000400057305 */ /* 0x0002a4000021f000 */
[----:B-1----:R-:W-:Y:S02]  /*02d0*/  IMAD.MOV.U32 R4, RZ, RZ, RZ ;  /* 0x000000ffff047224 */ /* 0x002fe400078e00ff */
[----:B--2---:R-:W-:-:S04]  /*02e0*/  IMAD.MOV R6, RZ, RZ, -R5 ;  /* 0x000000ffff067224 */ /* 0x004fc800078e0a05 */
[----:B------:R-:W-:Y:S02]  /*02f0*/  IMAD R3, R6, R9, RZ ;  /* 0x0000000906037224 */ /* 0x000fe400078e02ff */
[----:B------:R-:W-:Y:S02]  /*0300*/  IMAD.MOV.U32 R6, RZ, RZ, R8 ;  /* 0x000000ffff067224 */ /* 0x000fe400078e0008 */
[----:B------:R-:W-:-:S06]  /*0310*/  IMAD.HI.U32 R5, R5, R3, R4 ;  /* 0x0000000305057227 */ /* 0x000fcc00078e0004 */
[----:B------:R-:W-:-:S04]  /*0320*/  IMAD.HI.U32 R3, R5, R6, RZ ;  /* 0x0000000605037227 */ /* 0x000fc800078e00ff */
[----:B------:R-:W-:-:S05]  /*0330*/  IMAD R0, R3, R0, R6 ;  /* 0x0000000003007224 */ /* 0x000fca00078e0206 */
[----:B------:R-:W-:-:S13]  /*0340*/  ISETP.GT.U32.AND P1, PT, R9, R0, PT ;  /* 0x000000000900720c */ /* 0x000fda0003f24070 */
[----:B------:R-:W-:Y:S02]  /*0350*/  @!P1 IMAD.IADD R0, R0, 0x1, -R9 ;  /* 0x0000000100009824 */ /* 0x000fe400078e0a09 */
[----:B------:R-:W-:Y:S01]  /*0360*/  @!P1 VIADD R3, R3, 0x1 ;  /* 0x0000000103039836 */ /* 0x000fe20000000000 */
[----:B------:R-:W-:Y:S02]  /*0370*/  ISETP.NE.AND P1, PT, R2, RZ, PT ;  /* 0x000000ff0200720c */ /* 0x000fe40003f25270 */
[----:B------:R-:W-:Y:S02]  /*0380*/  ISETP.GE.U32.AND P0, PT, R0, R9, PT ;  /* 0x000000090000720c */ /* 0x000fe40003f06070 */
[----:B------:R-:W-:-:S04]  /*0390*/  LOP3.LUT R0, R7, R2, RZ, 0x3c, !PT ;  /* 0x0000000207007212 */ /* 0x000fc800078e3cff */
[----:B------:R-:W-:-:S07]  /*03a0*/  ISETP.GE.AND P2, PT, R0, RZ, PT ;  /* 0x000000ff0000720c */ /* 0x000fce0003f46270 */
[----:B------:R-:W-:-:S06]  /*03b0*/  @P0 VIADD R3, R3, 0x1 ;  /* 0x0000000103030836 */ /* 0x000fcc0000000000 */
[----:B------:R-:W-:Y:S01]  /*03c0*/  @!P2 IMAD.MOV R3, RZ, RZ, -R3 ;  /* 0x000000ffff03a224 */ /* 0x000fe200078e0a03 */
[----:B------:R-:W-:-:S05]  /*03d0*/  @!P1 LOP3.LUT R3, RZ, R2, RZ, 0x33, !PT ;  /* 0x00000002ff039212 */ /* 0x000fca00078e33ff */
[----:B------:R-:W-:-:S04]  /*03e0*/  IMAD.MOV R0, RZ, RZ, -R3 ;  /* 0x000000ffff007224 */ /* 0x000fc800078e0a03 */
[----:B------:R-:W-:-:S04]  /*03f0*/  IMAD R0, R2, R0, R7 ;  /* 0x0000000002007224 */ /* 0x000fc800078e0207 */
[----:B------:R-:W0:Y:S02]  /*0400*/  I2F.F64 R16, R0 ;  /* 0x0000000000107312 */ /* 0x000e240000201c00 */
[----:B0-----:R-:W-:Y:S01]  /*0410*/  DMUL R16, R16, UR4 ;  /* 0x0000000410107c28 */ /* 0x001fe20008000000 */
[----:B------:R-:W0:Y:S07]  /*0420*/  LDCU.64 UR4, c[0x0][0x358] ;  /* 0x00006b00ff0477ac */ /* 0x000e2e0008000a00 */
[----:B------:R-:W-:-:S14]  /*0430*/  DSETP.NEU.AND P0, PT, |R16|, +INF , PT ;  /* 0x7ff000001000742a */ /* 0x000fdc0003f0d200 */
[----:B------:R-:W-:Y:S01]  /*0440*/  @!P0 DMUL R18, RZ, R16 ;  /* 0x00000010ff128228 */ /* 0x000fe20000000000 */
[----:B------:R-:W-:Y:S01]  /*0450*/  @!P0 IMAD.MOV.U32 R22, RZ, RZ, 0x1 ;  /* 0x00000001ff168424 */ /* 0x000fe200078e00ff */
[----:B0-----:R-:W-:Y:S09]  /*0460*/  @!P0 BRA `(.L_x_1) ;  /* 0x0000000000648947 */ /* 0x001ff20003800000 */
[----:B------:R-:W-:Y:S01]  /*0470*/  UMOV UR6, 0x6dc9c883 ;  /* 0x6dc9c88300067882 */ /* 0x000fe20000000000 */
[----:B------:R-:W-:Y:S01]  /*0480*/  UMOV UR7, 0x3fe45f30 ;  /* 0x3fe45f3000077882 */ /* 0x000fe20000000000 */
[C---:B------:R-:W-:Y:S01]  /*0490*/  DSETP.GE.AND P0, PT, |R16|.reuse, 2.14748364800000000000e+09, PT ;  /* 0x41e000001000742a */ /* 0x040fe20003f06200 */
[----:B------:R-:W-:Y:S01]  /*04a0*/  BSSY.RECONVERGENT B1, `(.L_x_2) ;  /* 0x0000014000017945 */ /* 0x000fe20003800200 */
[----:B------:R-:W-:Y:S01]  /*04b0*/  DMUL R4, R16, UR6 ;  /* 0x0000000610047c28 */ /* 0x000fe20008000000 */
[----:B------:R-:W-:Y:S01]  /*04c0*/  UMOV UR6, 0x54442d18 ;  /* 0x54442d1800067882 */ /* 0x000fe20000000000 */
[----:B------:R-:W-:-:S08]  /*04d0*/  UMOV UR7, 0x3ff921fb ;  /* 0x3ff921fb00077882 */ /* 0x000fd00000000000 */
[----:B------:R-:W0:Y:S08]  /*04e0*/  F2I.F64 R4, R4 ;  /* 0x0000000400047311 */ /* 0x000e300000301100 */
[----:B0-----:R-:W0:Y:S02]  /*04f0*/  I2F.F64 R18, R4 ;  /* 0x0000000400127312 */ /* 0x001e240000201c00 */
[----:B0-----:R-:W-:Y:S01]  /*0500*/  DFMA R6, R18, -UR6, R16 ;  /* 0x8000000612067c2b */ /* 0x001fe20008000010 */
[----:B------:R-:W-:Y:S01]  /*0510*/  UMOV UR6, 0x33145c00 ;  /* 0x33145c0000067882 */ /* 0x000fe20000000000 */
[----:B------:R-:W-:-:S06]  /*0520*/  UMOV UR7, 0x3c91a626 ;  /* 0x3c91a62600077882 */ /* 0x000fcc0000000000 */
[----:B------:R-:W-:Y:S01]  /*0530*/  DFMA R6, R18, -UR6, R6 ;  /* 0x8000000612067c2b */ /* 0x000fe20008000006 */
[----:B------:R-:W-:Y:S01]  /*0540*/  UMOV UR6, 0x252049c0 ;  /* 0x252049c000067882 */ /* 0x000fe20000000000 */
[----:B------:R-:W-:-:S06]  /*0550*/  UMOV UR7, 0x397b839a ;  /* 0x397b839a00077882 */ /* 0x000fcc0000000000 */
[----:B------:R-:W-:Y:S01]  /*0560*/  DFMA R18, R18, -UR6, R6 ;  /* 0x8000000612127c2b */ /* 0x000fe20008000006 */
[----:B------:R-:W-:Y:S10]  /*0570*/  @!P0 BRA `(.L_x_3) ;  /* 0x0000000000188947 */ /* 0x000ff40003800000 */
[----:B------:R-:W-:Y:S01]  /*0580*/  IMAD.MOV.U32 R6, RZ, RZ, R16 ;  /* 0x000000ffff067224 */ /* 0x000fe200078e0010 */
[----:B------:R-:W-:Y:S01]  /*0590*/  MOV R20, 0x5c0 ;  /* 0x000005c000147802 */ /* 0x000fe20000000f00 */
[----:B------:R-:W-:-:S07]  /*05a0*/  IMAD.MOV.U32 R14, RZ, RZ, R17 ;  /* 0x000000ffff0e7224 */ /* 0x000fce00078e0011 */
[----:B------:R-:W-:Y:S05]  /*05b0*/  CALL.REL.NOINC `($_Z9fft_stageP7double2iid$__internal_trig_reduction_slowpathd) ;  /* 0x0000000400b87944 */ /* 0x000fea0003c00000 */
[----:B------:R-:W-:Y:S02]  /*05c0*/  IMAD.MOV.U32 R18, RZ, RZ, R6 ;  /* 0x000000ffff127224 */ /* 0x000fe400078e0006 */
[----:B------:R-:W-:-:S07]  /*05d0*/  IMAD.MOV.U32 R19, RZ, RZ, R7 ;  /* 0x000000ffff137224 */ /* 0x000fce00078e0007 */
.L_x_3:
[----:B------:R-:W-:Y:S05]  /*05e0*/  BSYNC.RECONVERGENT B1 ;  /* 0x0000000000017941 */ /* 0x000fea0003800200 */
.L_x_2:
[----:B------:R-:W-:-:S07]  /*05f0*/  VIADD R22, R4, 0x1 ;  /* 0x0000000104167836 */ /* 0x000fce0000000000 */
.L_x_1:
[----:B------:R-:W-:Y:S05]  /*0600*/  BSYNC.RECONVERGENT B0 ;  /* 0x0000000000007941 */ /* 0x000fea0003800200 */
.L_x_0:
[----:B------:R-:W0:Y:S01]  /*0610*/  LDCU.64 UR6, c[0x4][0x8] ;  /* 0x01000100ff0677ac */ /* 0x000e220008000a00 */
[----:B------:R-:W-:-:S05]  /*0620*/  IMAD.SHL.U32 R4, R22, 0x40, RZ ;  /* 0x0000004016047824 */ /* 0x000fca00078e00ff */
[----:B------:R-:W-:-:S04]  /*0630*/  LOP3.LUT R4, R4, 0x40, RZ, 0xc0, !PT ;  /* 0x0000004004047812 */ /* 0x000fc800078ec0ff */
[----:B0-----:R-:W-:-:S05]  /*0640*/  IADD3 R26, P0, PT, R4, UR6, RZ ;  /* 0x00000006041a7c10 */ /* 0x001fca000ff1e0ff */
[----:B------:R-:W-:-:S05]  /*0650*/  IMAD.X R27, RZ, RZ, UR7, P0 ;  /* 0x00000007ff1b7e24 */ /* 0x000fca00080e06ff */
[----:B------:R-:W2:Y:S04]  /*0660*/  LDG.E.128.CONSTANT R4, desc[UR4][R26.64] ;  /* 0x000000041a047981 */ /* 0x000ea8000c1e9d00 */
[----:B------:R-:W3:Y:S04]  /*0670*/  LDG.E.128.CONSTANT R8, desc[UR4][R26.64+0x10] ;  /* 0x000010041a087981 */ /* 0x000ee8000c1e9d00 */
[----:B------:R-:W4:Y:S01]  /*0680*/  LDG.E.128.CONSTANT R12, desc[UR4][R26.64+0x20] ;  /* 0x000020041a0c7981 */ /* 0x000f22000c1e9d00 */
[----:B------:R-:W-:Y:S01]  /*0690*/  LOP3.LUT R20, R22, 0x1, RZ, 0xc0, !PT ;  /* 0x0000000116147812 */ /* 0x000fe200078ec0ff */
[----:B------:R-:W-:Y:S01]  /*06a0*/  IMAD.MOV.U32 R24, RZ, RZ, 0x20fd8164 ;  /* 0x20fd8164ff187424 */ /* 0x000fe200078e00ff */
[----:B------:R-:W-:Y:S01]  /*06b0*/  DSETP.NEU.AND P1, PT, |R16|, +INF , PT ;  /* 0x7ff000001000742a */ /* 0x000fe20003f2d200 */
[----:B------:R-:W-:Y:S01]  /*06c0*/  IMAD.MOV.U32 R23, RZ, RZ, 0x3da8ff83 ;  /* 0x3da8ff83ff177424 */ /* 0x000fe200078e00ff */
[----:B------:R-:W-:Y:S01]  /*06d0*/  ISETP.NE.U32.AND P0, PT, R20, 0x1, PT ;  /* 0x000000011400780c */ /* 0x000fe20003f05070 */
[----:B------:R-:W-:Y:S01]  /*06e0*/  DMUL R20, R18, R18 ;  /* 0x0000001212147228 */ /* 0x000fe20000000000 */
[----:B------:R-:W-:Y:S02]  /*06f0*/  BSSY.RECONVERGENT B0, `(.L_x_4) ;  /* 0x000002b000007945 */ /* 0x000fe40003800200 */
[----:B------:R-:W-:-:S02]  /*0700*/  FSEL R24, R24, -8.06006814911005101289e+34, !P0 ;  /* 0xf9785eba18187808 */ /* 0x000fc40004000000 */
[----:B------:R-:W-:-:S06]  /*0710*/  FSEL R25, -R23, 0.11223486810922622681, !P0 ;  /* 0x3de5db6517197808 */ /* 0x000fcc0004000100 */
[----:B--2---:R-:W-:-:S08]  /*0720*/  DFMA R4, R20, R24, R4 ;  /* 0x000000181404722b */ /* 0x004fd00000000004 */
[----:B------:R-:W-:-:S08]  /*0730*/  DFMA R4, R20, R4, R6 ;  /* 0x000000041404722b */ /* 0x000fd00000000006 */
[----:B---3--:R-:W-:-:S08]  /*0740*/  DFMA R4, R20, R4, R8 ;  /* 0x000000041404722b */ /* 0x008fd00000000008 */
[----:B------:R-:W-:-:S08]  /*0750*/  DFMA R4, R20, R4, R10 ;  /* 0x000000041404722b */ /* 0x000fd0000000000a */
[----:B----4-:R-:W-:-:S08]  /*0760*/  DFMA R4, R20, R4, R12 ;  /* 0x000000041404722b */ /* 0x010fd0000000000c */
[----:B------:R-:W-:-:S08]  /*0770*/  DFMA R4, R20, R4, R14 ;  /* 0x000000041404722b */ /* 0x000fd0000000000e */
[----:B------:R-:W-:Y:S02]  /*0780*/  DFMA R18, R4, R18, R18 ;  /* 0x000000120412722b */ /* 0x000fe40000000012 */
[----:B------:R-:W-:Y:S01]  /*0790*/  DFMA R4, R20, R4, 1 ;  /* 0x3ff000001404742b */ /* 0x000fe20000000004 */
[----:B------:R-:W-:-:S09]  /*07a0*/  @!P1 IMAD.MOV.U32 R20, RZ, RZ, RZ ;  /* 0x000000ffff149224 */ /* 0x000fd200078e00ff */
[----:B------:R-:W-:Y:S02]  /*07b0*/  FSEL R6, R4, R18, !P0 ;  /* 0x0000001204067208 */ /* 0x000fe40004000000 */
[----:B------:R-:W-:Y:S02]  /*07c0*/  FSEL R7, R5, R19, !P0 ;  /* 0x0000001305077208 */ /* 0x000fe40004000000 */
[----:B------:R-:W-:Y:S01]  /*07d0*/  LOP3.LUT P0, RZ, R22, 0x2, RZ, 0xc0, !PT ;  /* 0x0000000216ff7812 */ /* 0x000fe2000780c0ff */
[----:B------:R-:W-:-:S03]  /*07e0*/  @!P1 DMUL R22, RZ, R16 ;  /* 0x00000010ff169228 */ /* 0x000fc60000000000 */
[----:B------:R-:W-:-:S10]  /*07f0*/  DADD R4, RZ, -R6 ;  /* 0x00000000ff047229 */ /* 0x000fd40000000806 */
[----:B------:R-:W-:Y:S02]  /*0800*/  FSEL R18, R6, R4, !P0 ;  /* 0x0000000406127208 */ /* 0x000fe40004000000 */
[----:B------:R-:W-:Y:S01]  /*0810*/  FSEL R19, R7, R5, !P0 ;  /* 0x0000000507137208 */ /* 0x000fe20004000000 */
[----:B------:R-:W-:Y:S06]  /*0820*/  @!P1 BRA `(.L_x_5) ;  /* 0x00000000005c9947 */ /* 0x000fec0003800000 */
[----:B------:R-:W-:Y:S01]  /*0830*/  UMOV UR6, 0x6dc9c883 ;  /* 0x6dc9c88300067882 */ /* 0x000fe20000000000 */
[----:B------:R-:W-:Y:S01]  /*0840*/  UMOV UR7, 0x3fe45f30 ;  /* 0x3fe45f3000077882 */ /* 0x000fe20000000000 */
[C---:B------:R-:W-:Y:S02]  /*0850*/  DSETP.GE.AND P0, PT, |R16|.reuse, 2.14748364800000000000e+09, PT ;  /* 0x41e000001000742a */ /* 0x040fe40003f06200 */
        /* <DEDUP_REMOVED lines=18> */
[----:B------:R-:W-:Y:S02]  /*0980*/  IMAD.MOV.U32 R22, RZ, RZ, R6 ;  /* 0x000000ffff167224 */ /* 0x000fe400078e0006 */
[----:B------:R-:W-:-:S07]  /*0990*/  IMAD.MOV.U32 R23, RZ, RZ, R7 ;  /* 0x000000ffff177224 */ /* 0x000fce00078e0007 */
.L_x_5:
[----:B------:R-:W-:Y:S05]  /*09a0*/  BSYNC.RECONVERGENT B0 ;  /* 0x0000000000007941 */ /* 0x000fea0003800200 */
.L_x_4:
[----:B------:R-:W0:Y:S01]  /*09b0*/  LDCU.64 UR6, c[0x4][0x8] ;  /* 0x01000100ff0677ac */ /* 0x000e220008000a00 */
[----:B------:R-:W-:Y:S01]  /*09c0*/  IMAD.SHL.U32 R4, R20, 0x40, RZ ;  /* 0x0000004014047824 */ /* 0x000fe200078e00ff */
[----:B------:R-:W1:Y:S04]  /*09d0*/  LDC.64 R16, c[0x0][0x380] ;  /* 0x0000e000ff107b82 */ /* 0x000e680000000a00 */
[----:B------:R-:W-:-:S04]  /*09e0*/  LOP3.LUT R4, R4, 0x40, RZ, 0xc0, !PT ;  /* 0x0000004004047812 */ /* 0x000fc800078ec0ff */
[----:B0-----:R-:W-:Y:S01]  /*09f0*/  IADD3 R28, P0, PT, R4, UR6, RZ ;  /* 0x00000006041c7c10 */ /* 0x001fe2000ff1e0ff */
[----:B------:R-:W0:Y:S04]  /*0a00*/  LDCU UR6, c[0x0][0x38c] ;  /* 0x00007180ff0677ac */ /* 0x000e280008000800 */
[----:B------:R-:W-:-:S05]  /*0a10*/  IMAD.X R29, RZ, RZ, UR7, P0 ;  /* 0x00000007ff1d7e24 */ /* 0x000fca00080e06ff */
[----:B------:R-:W2:Y:S04]  /*0a20*/  LDG.E.128.CONSTANT R4, desc[UR4][R28.64] ;  /* 0x000000041c047981 */ /* 0x000ea8000c1e9d00 */
[----:B------:R-:W3:Y:S04]  /*0a30*/  LDG.E.128.CONSTANT R8, desc[UR4][R28.64+0x10] ;  /* 0x000010041c087981 */ /* 0x000ee8000c1e9d00 */
[----:B------:R-:W4:Y:S01]  /*0a40*/  LDG.E.128.CONSTANT R12, desc[UR4][R28.64+0x20] ;  /* 0x000020041c0c7981 */ /* 0x000f22000c1e9d00 */
[----:B------:R-:W-:Y:S01]  /*0a50*/  LOP3.LUT R21, R20, 0x1, RZ, 0xc0, !PT ;  /* 0x0000000114157812 */ /* 0x000fe200078ec0ff */
[----:B------:R-:W-:Y:S01]  /*0a60*/  IMAD.MOV.U32 R26, RZ, RZ, 0x20fd8164 ;  /* 0x20fd8164ff1a7424 */ /* 0x000fe200078e00ff */
[----:B------:R-:W-:Y:S01]  /*0a70*/  DMUL R24, R22, R22 ;  /* 0x0000001616187228 */ /* 0x000fe20000000000 */
[----:B0-----:R-:W-:Y:S01]  /*0a80*/  IMAD R3, R3, UR6, R0 ;  /* 0x0000000603037c24 */ /* 0x001fe2000f8e0200 */
[----:B------:R-:W-:Y:S01]  /*0a90*/  ISETP.NE.U32.AND P0, PT, R21, 0x1, PT ;  /* 0x000000011500780c */ /* 0x000fe20003f05070 */
[----:B------:R-:W-:-:S02]  /*0aa0*/  IMAD.MOV.U32 R21, RZ, RZ, 0x3da8ff83 ;  /* 0x3da8ff83ff157424 */ /* 0x000fc400078e00ff */
[----:B-1----:R-:W-:Y:S01]  /*0ab0*/  IMAD.WIDE R16, R3, 0x10, R16 ;  /* 0x0000001003107825 */ /* 0x002fe200078e0210 */
[----:B------:R-:W-:Y:S02]  /*0ac0*/  FSEL R26, R26, -8.06006814911005101289e+34, !P0 ;  /* 0xf9785eba1a1a7808 */ /* 0x000fe40004000000 */
[----:B------:R-:W-:Y:S01]  /*0ad0*/  FSEL R27, -R21, 0.11223486810922622681, !P0 ;  /* 0x3de5db65151b7808 */ /* 0x000fe20004000100 */
[----:B------:R-:W-:-:S05]  /*0ae0*/  IMAD.WIDE R2, R2, 0x10, R16 ;  /* 0x0000001002027825 */ /* 0x000fca00078e0210 */
[----:B--2---:R-:W-:-:S08]  /*0af0*/  DFMA R4, R24, R26, R4 ;  /* 0x0000001a1804722b */ /* 0x004fd00000000004 */
[C---:B------:R-:W-:Y:S02]  /*0b00*/  DFMA R26, R24.reuse, R4, R6 ;  /* 0x00000004181a722b */ /* 0x040fe40000000006 */
[----:B------:R-:W2:Y:S06]  /*0b10*/  LDG.E.128 R4, desc[UR4][R2.64] ;  /* 0x0000000402047981 */ /* 0x000eac000c1e1d00 */
[----:B---3--:R-:W-:-:S08]  /*0b20*/  DFMA R8, R24, R26, R8 ;  /* 0x0000001a1808722b */ /* 0x008fd00000000008 */
[C---:B------:R-:W-:Y:S02]  /*0b30*/  DFMA R26, R24.reuse, R8, R10 ;  /* 0x00000008181a722b */ /* 0x040fe4000000000a */
[----:B------:R-:W3:Y:S06]  /*0b40*/  LDG.E.128 R8, desc[UR4][R16.64] ;  /* 0x0000000410087981 */ /* 0x000eec000c1e1d00 */
[----:B----4-:R-:W-:-:S08]  /*0b50*/  DFMA R12, R24, R26, R12 ;  /* 0x0000001a180c722b */ /* 0x010fd0000000000c */
[----:B------:R-:W-:-:S08]  /*0b60*/  DFMA R12, R24, R12, R14 ;  /* 0x0000000c180c722b */ /* 0x000fd0000000000e */
[----:B------:R-:W-:Y:S02]  /*0b70*/  DFMA R22, R12, R22, R22 ;  /* 0x000000160c16722b */ /* 0x000fe40000000016 */
[----:B------:R-:W-:-:S10]  /*0b80*/  DFMA R12, R24, R12, 1 ;  /* 0x3ff00000180c742b */ /* 0x000fd4000000000c */
[----:B------:R-:W-:Y:S02]  /*0b90*/  FSEL R14, R12, R22, !P0 ;  /* 0x000000160c0e7208 */ /* 0x000fe40004000000 */
[----:B------:R-:W-:Y:S02]  /*0ba0*/  FSEL R15, R13, R23, !P0 ;  /* 0x000000170d0f7208 */ /* 0x000fe40004000000 */
[----:B------:R-:W-:-:S04]  /*0bb0*/  LOP3.LUT P0, RZ, R20, 0x2, RZ, 0xc0, !PT ;  /* 0x0000000214ff7812 */ /* 0x000fc8000780c0ff */
[----:B------:R-:W-:-:S10]  /*0bc0*/  DADD R12, RZ, -R14 ;  /* 0x00000000ff0c7229 */ /* 0x000fd4000000080e */
[----:B------:R-:W-:Y:S02]  /*0bd0*/  FSEL R12, R14, R12, !P0 ;  /* 0x0000000c0e0c7208 */ /* 0x000fe40004000000 */
[----:B------:R-:W-:-:S06]  /*0be0*/  FSEL R13, R15, R13, !P0 ;  /* 0x0000000d0f0d7208 */ /* 0x000fcc0004000000 */
[C---:B--2---:R-:W-:Y:S02]  /*0bf0*/  DMUL R14, R12.reuse, R6 ;  /* 0x000000060c0e7228 */ /* 0x044fe40000000000 */
[----:B------:R-:W-:-:S06]  /*0c00*/  DMUL R12, R12, R4 ;  /* 0x000000040c0c7228 */ /* 0x000fcc0000000000 */
[C---:B------:R-:W-:Y:S02]  /*0c10*/  DFMA R14, R18.reuse, R4, -R14 ;  /* 0x00000004120e722b */ /* 0x040fe4000000080e */
[----:B------:R-:W-:-:S06]  /*0c20*/  DFMA R12, R18, R6, R12 ;  /* 0x00000006120c722b */ /* 0x000fcc000000000c */
[----:B---3--:R-:W-:Y:S02]  /*0c30*/  DADD R4, R8, R14 ;  /* 0x0000000008047229 */ /* 0x008fe4000000000e */
[----:B------:R-:W-:Y:S02]  /*0c40*/  DADD R6, R10, R12 ;  /* 0x000000000a067229 */ /* 0x000fe4000000000c */
[----:B------:R-:W-:Y:S02]  /*0c50*/  DADD R8, R8, -R14 ;  /* 0x0000000008087229 */ /* 0x000fe4000000080e */
[----:B------:R-:W-:-:S03]  /*0c60*/  DADD R10, R10, -R12 ;  /* 0x000000000a0a7229 */ /* 0x000fc6000000080c */
[----:B------:R-:W-:Y:S04]  /*0c70*/  STG.E.128 desc[UR4][R16.64], R4 ;  /* 0x0000000410007986 */ /* 0x000fe8000c101d04 */
[----:B------:R-:W-:Y:S01]  /*0c80*/  STG.E.128 desc[UR4][R2.64], R8 ;  /* 0x0000000802007986 */ /* 0x000fe2000c101d04 */
[----:B------:R-:W-:Y:S05]  /*0c90*/  EXIT ;  /* 0x000000000000794d */ /* 0x000fea0003800000 */
        .type           $_Z9fft_stageP7double2iid$__internal_trig_reduction_slowpathd,@function
        .size           $_Z9fft_stageP7double2iid$__internal_trig_reduction_slowpathd,(.L_x_22 - $_Z9fft_stageP7double2iid$__internal_trig_reduction_slowpathd)
$_Z9fft_stageP7double2iid$__internal_trig_reduction_slowpathd:
[--C-:B------:R-:W-:Y:S01]  /*0ca0*/  SHF.R.U32.HI R12, RZ, 0x14, R14.reuse ;  /* 0x00000014ff0c7819 */ /* 0x100fe2000001160e */
[----:B------:R-:W-:Y:S02]  /*0cb0*/  IMAD.MOV.U32 R7, RZ, RZ, R14 ;  /* 0x000000ffff077224 */ /* 0x000fe400078e000e */
[----:B------:R-:W-:Y:S01]  /*0cc0*/  IMAD.MOV.U32 R4, RZ, RZ, RZ ;  /* 0x000000ffff047224 */ /* 0x000fe200078e00ff */
[----:B------:R-:W-:-:S04]  /*0cd0*/  LOP3.LUT R5, R12, 0x7ff, RZ, 0xc0, !PT ;  /* 0x000007ff0c057812 */ /* 0x000fc800078ec0ff */
[----:B------:R-:W-:-:S13]  /*0ce0*/  ISETP.NE.AND P0, PT, R5, 0x7ff, PT ;  /* 0x000007ff0500780c */ /* 0x000fda0003f05270 */
[----:B------:R-:W-:Y:S05]  /*0cf0*/  @!P0 BRA `(.L_x_6) ;  /* 0x0000000800488947 */ /* 0x000fea0003800000 */
[----:B------:R-:W-:Y:S01]  /*0d00*/  VIADD R4, R5, 0xfffffc00 ;  /* 0xfffffc0005047836 */ /* 0x000fe20000000000 */
[----:B------:R-:W-:Y:S01]  /*0d10*/  BSSY.RECONVERGENT B2, `(.L_x_7) ;  /* 0x000002f000027945 */ /* 0x000fe20003800200 */
[----:B------:R-:W-:-:S03]  /*0d20*/  CS2R R8, SRZ ;  /* 0x0000000000087805 */ /* 0x000fc6000001ff00 */
[----:B------:R-:W-:Y:S02]  /*0d30*/  SHF.R.U32.HI R15, RZ, 0x6, R4 ;  /* 0x00000006ff0f7819 */ /* 0x000fe40000011604 */
[----:B------:R-:W-:Y:S02]  /*0d40*/  ISETP.GE.U32.AND P0, PT, R4, 0x80, PT ;  /* 0x000000800400780c */ /* 0x000fe40003f06070 */
[C---:B------:R-:W-:Y:S02]  /*0d50*/  IADD3 R10, PT, PT, -R15.reuse, 0x13, RZ ;  /* 0x000000130f0a7810 */ /* 0x040fe40007ffe1ff */
[----:B------:R-:W-:Y:S02]  /*0d60*/  IADD3 R11, PT, PT, -R15, 0xf, RZ ;  /* 0x0000000f0f0b7810 */ /* 0x000fe40007ffe1ff */
[----:B------:R-:W-:-:S04]  /*0d70*/  SEL R10, R10, 0x12, P0 ;  /* 0x000000120a0a7807 */ /* 0x000fc80000000000 */
[----:B------:R-:W-:-:S13]  /*0d80*/  ISETP.GE.AND P0, PT, R11, R10, PT ;  /* 0x0000000a0b00720c */ /* 0x000fda0003f06270 */
[----:B------:R-:W-:Y:S05]  /*0d90*/  @P0 BRA `(.L_x_8) ;  /* 0x0000000000980947 */ /* 0x000fea0003800000 */
[----:B------:R-:W0:Y:S01]  /*0da0*/  LDC.64 R4, c[0x0][0x358] ;  /* 0x0000d600ff047b82 */ /* 0x000e220000000a00 */
[C---:B------:R-:W-:Y:S01]  /*0db0*/  SHF.L.U64.HI R23, R6.reuse, 0xb, R7 ;  /* 0x0000000b06177819 */ /* 0x040fe20000010207 */
[----:B------:R-:W-:Y:S01]  /*0dc0*/  BSSY.RECONVERGENT B3, `(.L_x_9) ;  /* 0x0000022000037945 */ /* 0x000fe20003800200 */
[----:B------:R-:W-:Y:S01]  /*0dd0*/  IMAD.SHL.U32 R13, R6, 0x800, RZ ;  /* 0x00000800060d7824 */ /* 0x000fe200078e00ff */
[----:B------:R-:W-:Y:S01]  /*0de0*/  IADD3 R21, PT, PT, RZ, -R15, -R10 ;  /* 0x8000000fff157210 */ /* 0x000fe20007ffe80a */
[----:B------:R-:W-:Y:S01]  /*0df0*/  IMAD.MOV.U32 R22, RZ, RZ, RZ ;  /* 0x000000ffff167224 */ /* 0x000fe200078e00ff */
[----:B------:R-:W-:Y:S02]  /*0e00*/  CS2R R8, SRZ ;  /* 0x0000000000087805 */ /* 0x000fe4000001ff00 */
[----:B------:R-:W-:-:S07]  /*0e10*/  LOP3.LUT R23, R23, 0x80000000, RZ, 0xfc, !PT ;  /* 0x8000000017177812 */ /* 0x000fce00078efcff */
.L_x_10:
[----:B------:R-:W1:Y:S01]  /*0e20*/  LDC.64 R6, c[0x4][RZ] ;  /* 0x01000000ff067b82 */ /* 0x000e620000000a00 */
[----:B0-----:R-:W-:Y:S02]  /*0e30*/  R2UR UR6, R4 ;  /* 0x00000000040672ca */ /* 0x001fe400000e0000 */
[----:B------:R-:W-:Y:S01]  /*0e40*/  R2UR UR7, R5 ;  /* 0x00000000050772ca */ /* 0x000fe200000e0000 */
[----:B-1----:R-:W-:-:S12]  /*0e50*/  IMAD.WIDE R6, R11, 0x8, R6 ;  /* 0x000000080b067825 */ /* 0x002fd800078e0206 */
[----:B------:R-:W2:Y:S01]  /*0e60*/  LDG.E.64.CONSTANT R6, desc[UR6][R6.64] ;  /* 0x0000000606067981 */ /* 0x000ea2000c1e9b00 */
[----:B------:R-:W-:Y:S02]  /*0e70*/  VIADD R21, R21, 0x1 ;  /* 0x0000000115157836 */ /* 0x000fe40000000000 */
[----:B------:R-:W-:Y:S02]  /*0e80*/  VIADD R11, R11, 0x1 ;  /* 0x000000010b0b7836 */ /* 0x000fe40000000000 */
[----:B--2---:R-:W-:-:S04]  /*0e90*/  IMAD.WIDE.U32 R8, P2, R6, R13, R8 ;  /* 0x0000000d06087225 */ /* 0x004fc80007840008 */
[C---:B------:R-:W-:Y:S02]  /*0ea0*/  IMAD R25, R6.reuse, R23, RZ ;  /* 0x0000001706197224 */ /* 0x040fe400078e02ff */
[----:B------:R-:W-:Y:S02]  /*0eb0*/  IMAD R24, R7, R13, RZ ;  /* 0x0000000d07187224 */ /* 0x000fe400078e02ff */
[----:B------:R-:W-:Y:S01]  /*0ec0*/  IMAD.HI.U32 R27, R6, R23, RZ ;  /* 0x00000017061b7227 */ /* 0x000fe200078e00ff */
[----:B------:R-:W-:-:S03]  /*0ed0*/  IADD3 R9, P0, PT, R25, R9, RZ ;  /* 0x0000000919097210 */ /* 0x000fc60007f1e0ff */
[----:B------:R-:W-:Y:S01]  /*0ee0*/  IMAD.X R27, RZ, RZ, R27, P2 ;  /* 0x000000ffff1b7224 */ /* 0x000fe200010e061b */
[----:B------:R-:W-:Y:S01]  /*0ef0*/  IADD3 R9, P1, PT, R24, R9, RZ ;  /* 0x0000000918097210 */ /* 0x000fe20007f3e0ff */
[----:B------:R-:W-:-:S04]  /*0f00*/  IMAD.HI.U32 R24, R7, R13, RZ ;  /* 0x0000000d07187227 */ /* 0x000fc800078e00ff */
[----:B------:R-:W-:Y:S01]  /*0f10*/  IMAD.HI.U32 R6, R7, R23, RZ ;  /* 0x0000001707067227 */ /* 0x000fe200078e00ff */
[----:B------:R-:W-:-:S03]  /*0f20*/  IADD3.X R24, P0, PT, R24, R27, RZ, P0, !PT ;  /* 0x0000001b18187210 */ /* 0x000fc6000071e4ff */
[----:B------:R-:W-:Y:S02]  /*0f30*/  IMAD R7, R7, R23, RZ ;  /* 0x0000001707077224 */ /* 0x000fe400078e02ff */
[----:B------:R-:W-:Y:S01]  /*0f40*/  IMAD.X R6, RZ, RZ, R6, P0 ;  /* 0x000000ffff067224 */ /* 0x000fe200000e0606 */
[----:B------:R-:W-:Y:S01]  /*0f50*/  ISETP.NE.AND P0, PT, R21, -0xf, PT ;  /* 0xfffffff11500780c */ /* 0x000fe20003f05270 */
[C---:B------:R-:W-:Y:S01]  /*0f60*/  IMAD R25, R22.reuse, 0x8, R1 ;  /* 0x0000000816197824 */ /* 0x040fe200078e0201 */
[----:B------:R-:W-:Y:S01]  /*0f70*/  IADD3.X R24, P1, PT, R7, R24, RZ, P1, !PT ;  /* 0x0000001807187210 */ /* 0x000fe20000f3e4ff */
[----:B------:R-:W-:-:S03]  /*0f80*/  VIADD R22, R22, 0x1 ;  /* 0x0000000116167836 */ /* 0x000fc60000000000 */
[----:B------:R0:W-:Y:S01]  /*0f90*/  STL.64 [R25], R8 ;  /* 0x0000000819007387 */ /* 0x0001e20000100a00 */
[----:B------:R-:W-:Y:S02]  /*0fa0*/  IMAD.X R7, RZ, RZ, R6, P1 ;  /* 0x000000ffff077224 */ /* 0x000fe400008e0606 */
[----:B0-----:R-:W-:Y:S02]  /*0fb0*/  IMAD.MOV.U32 R8, RZ, RZ, R24 ;  /* 0x000000ffff087224 */ /* 0x001fe400078e0018 */
[----:B------:R-:W-:Y:S02]  /*0fc0*/  IMAD.MOV.U32 R9, RZ, RZ, R7 ;  /* 0x000000ffff097224 */ /* 0x000fe400078e0007 */
[----:B------:R-:W-:Y:S05]  /*0fd0*/  @P0 BRA `(.L_x_10) ;  /* 0xfffffffc00900947 */ /* 0x000fea000383ffff */
[----:B------:R-:W-:Y:S05]  /*0fe0*/  BSYNC.RECONVERGENT B3 ;  /* 0x0000000000037941 */ /* 0x000fea0003800200 */
.L_x_9:
[----:B------:R-:W-:-:S07]  /*0ff0*/  IMAD.MOV.U32 R11, RZ, RZ, R10 ;  /* 0x000000ffff0b7224 */ /* 0x000fce00078e000a */
.L_x_8:
[----:B------:R-:W-:Y:S05]  /*1000*/  BSYNC.RECONVERGENT B2 ;  /* 0x0000000000027941 */ /* 0x000fea0003800200 */
.L_x_7:
[----:B------:R-:W-:Y:S01]  /*1010*/  LOP3.LUT P0, R25, R12, 0x3f, RZ, 0xc0, !PT ;  /* 0x0000003f0c197812 */ /* 0x000fe2000780c0ff */
[----:B------:R-:W-:-:S04]  /*1020*/  IMAD.IADD R4, R15, 0x1, R11 ;  /* 0x000000010f047824 */ /* 0x000fc800078e020b */
[----:B------:R-:W-:-:S05]  /*1030*/  IMAD.U32 R27, R4, 0x8, R1 ;  /* 0x00000008041b7824 */ /* 0x000fca00078e0001 */
[----:B------:R0:W-:Y:S04]  /*1040*/  STL.64 [R27+-0x78], R8 ;  /* 0xffff88081b007387 */ /* 0x0001e80000100a00 */
[----:B------:R-:W2:Y:S04]  /*1050*/  @P0 LDL.64 R12, [R1+0x8] ;  /* 0x00000800010c0983 */ /* 0x000ea80000100a00 */
[----:B------:R-:W3:Y:S04]  /*1060*/  LDL.64 R6, [R1+0x10] ;  /* 0x0000100001067983 */ /* 0x000ee80000100a00 */
[----:B------:R-:W4:Y:S01]  /*1070*/  LDL.64 R4, [R1+0x18] ;  /* 0x0000180001047983 */ /* 0x000f220000100a00 */
[----:B------:R-:W-:Y:S01]  /*1080*/  @P0 LOP3.LUT R10, R25, 0x3f, RZ, 0x3c, !PT ;  /* 0x0000003f190a0812 */ /* 0x000fe200078e3cff */
[----:B------:R-:W-:Y:S01]  /*1090*/  BSSY.RECONVERGENT B2, `(.L_x_11) ;  /* 0x0000034000027945 */ /* 0x000fe20003800200 */
[----:B--2---:R-:W-:-:S02]  /*10a0*/  @P0 SHF.R.U64 R11, R12, 0x1, R13 ;  /* 0x000000010c0b0819 */ /* 0x004fc4000000120d */
[----:B------:R-:W-:Y:S02]  /*10b0*/  @P0 SHF.R.U32.HI R13, RZ, 0x1, R13 ;  /* 0x00000001ff0d0819 */ /* 0x000fe4000001160d */
[CC--:B---3--:R-:W-:Y:S02]  /*10c0*/  @P0 SHF.L.U32 R15, R6.reuse, R25.reuse, RZ ;  /* 0x00000019060f0219 */ /* 0x0c8fe400000006ff */
[----:B0-----:R-:W-:Y:S02]  /*10d0*/  @P0 SHF.R.U64 R8, R11, R10, R13 ;  /* 0x0000000a0b080219 */ /* 0x001fe4000000120d */
[--C-:B------:R-:W-:Y:S02]  /*10e0*/  @P0 SHF.R.U32.HI R23, RZ, 0x1, R7.reuse ;  /* 0x00000001ff170819 */ /* 0x100fe40000011607 */
[C-C-:B------:R-:W-:Y:S02]  /*10f0*/  @P0 SHF.R.U64 R21, R6.reuse, 0x1, R7.reuse ;  /* 0x0000000106150819 */ /* 0x140fe40000001207 */
[----:B------:R-:W-:-:S02]  /*1100*/  @P0 SHF.L.U64.HI R12, R6, R25, R7 ;  /* 0x00000019060c0219 */ /* 0x000fc40000010207 */
[----:B------:R-:W-:Y:S02]  /*1110*/  @P0 SHF.R.U32.HI R9, RZ, R10, R13 ;  /* 0x0000000aff090219 */ /* 0x000fe4000001160d */
[----:B------:R-:W-:Y:S02]  /*1120*/  @P0 LOP3.LUT R6, R15, R8, RZ, 0xfc, !PT ;  /* 0x000000080f060212 */ /* 0x000fe400078efcff */
[----:B----4-:R-:W-:Y:S02]  /*1130*/  @P0 SHF.L.U32 R11, R4, R25, RZ ;  /* 0x00000019040b0219 */ /* 0x010fe400000006ff */
[----:B------:R-:W-:Y:S01]  /*1140*/  @P0 SHF.R.U64 R22, R21, R10, R23 ;  /* 0x0000000a15160219 */ /* 0x000fe20000001217 */
[----:B------:R-:W-:Y:S01]  /*1150*/  IMAD.SHL.U32 R8, R6, 0x4, RZ ;  /* 0x0000000406087824 */ /* 0x000fe200078e00ff */
[----:B------:R-:W-:Y:S02]  /*1160*/  @P0 LOP3.LUT R7, R12, R9, RZ, 0xfc, !PT ;  /* 0x000000090c070212 */ /* 0x000fe400078efcff */
[----:B------:R-:W-:-:S02]  /*1170*/  @P0 SHF.L.U64.HI R12, R4, R25, R5 ;  /* 0x00000019040c0219 */ /* 0x000fc40000010205 */
[----:B------:R-:W-:Y:S02]  /*1180*/  @P0 SHF.R.U32.HI R23, RZ, R10, R23 ;  /* 0x0000000aff170219 */ /* 0x000fe40000011617 */
[----:B------:R-:W-:Y:S02]  /*1190*/  @P0 LOP3.LUT R4, R11, R22, RZ, 0xfc, !PT ;  /* 0x000000160b040212 */ /* 0x000fe400078efcff */
[----:B------:R-:W-:Y:S02]  /*11a0*/  SHF.L.U64.HI R10, R6, 0x2, R7 ;  /* 0x00000002060a7819 */ /* 0x000fe40000010207 */
[----:B------:R-:W-:Y:S02]  /*11b0*/  @P0 LOP3.LUT R5, R12, R23, RZ, 0xfc, !PT ;  /* 0x000000170c050212 */ /* 0x000fe400078efcff */
[----:B------:R-:W-:Y:S02]  /*11c0*/  SHF.L.W.U32.HI R7, R7, 0x2, R4 ;  /* 0x0000000207077819 */ /* 0x000fe40000010e04 */
[----:B------:R-:W-:-:S02]  /*11d0*/  IADD3 RZ, P0, PT, RZ, -R8, RZ ;  /* 0x80000008ffff7210 */ /* 0x000fc40007f1e0ff */
[----:B------:R-:W-:Y:S02]  /*11e0*/  LOP3.LUT R6, RZ, R10, RZ, 0x33, !PT ;  /* 0x0000000aff067212 */ /* 0x000fe400078e33ff */
[----:B------:R-:W-:Y:S02]  /*11f0*/  SHF.L.W.U32.HI R4, R4, 0x2, R5 ;  /* 0x0000000204047819 */ /* 0x000fe40000010e05 */
[----:B------:R-:W-:Y:S02]  /*1200*/  LOP3.LUT R9, RZ, R7, RZ, 0x33, !PT ;  /* 0x00000007ff097212 */ /* 0x000fe400078e33ff */
[----:B------:R-:W-:Y:S02]  /*1210*/  IADD3.X R11, P0, PT, RZ, R6, RZ, P0, !PT ;  /* 0x00000006ff0b7210 */ /* 0x000fe4000071e4ff */
[----:B------:R-:W-:Y:S02]  /*1220*/  LOP3.LUT R6, RZ, R4, RZ, 0x33, !PT ;  /* 0x00000004ff067212 */ /* 0x000fe400078e33ff */
[----:B------:R-:W-:-:S02]  /*1230*/  IADD3.X R12, P1, PT, RZ, R9, RZ, P0, !PT ;  /* 0x00000009ff0c7210 */ /* 0x000fc4000073e4ff */
[----:B------:R-:W-:-:S03]  /*1240*/  ISETP.GT.U32.AND P2, PT, R7, -0x1, PT ;  /* 0xffffffff0700780c */ /* 0x000fc60003f44070 */
[----:B------:R-:W-:Y:S01]  /*1250*/  IMAD.X R9, RZ, RZ, R6, P1 ;  /* 0x000000ffff097224 */ /* 0x000fe200008e0606 */
[----:B------:R-:W-:-:S04]  /*1260*/  ISETP.GT.AND.EX P0, PT, R4, -0x1, PT, P2 ;  /* 0xffffffff0400780c */ /* 0x000fc80003f04320 */
[----:B------:R-:W-:Y:S02]  /*1270*/  SEL R6, R4, R9, P0 ;  /* 0x0000000904067207 */ /* 0x000fe40000000000 */
[----:B------:R-:W-:Y:S02]  /*1280*/  SEL R9, R7, R12, P0 ;  /* 0x0000000c07097207 */ /* 0x000fe40000000000 */
[----:B------:R-:W-:-:S04]  /*1290*/  ISETP.NE.U32.AND P1, PT, R6, RZ, PT ;  /* 0x000000ff0600720c */ /* 0x000fc80003f25070 */
[----:B------:R-:W-:Y:S01]  /*12a0*/  SEL R12, R9, R6, !P1 ;  /* 0x00000006090c7207 */ /* 0x000fe20004800000 */
[----:B------:R-:W-:-:S05]  /*12b0*/  @!P0 IMAD.MOV R8, RZ, RZ, -R8 ;  /* 0x000000ffff088224 */ /* 0x000fca00078e0a08 */
[----:B------:R-:W0:Y:S02]  /*12c0*/  FLO.U32 R12, R12 ;  /* 0x0000000c000c7300 */ /* 0x000e2400000e0000 */
[C---:B0-----:R-:W-:Y:S02]  /*12d0*/  IADD3 R13, PT, PT, -R12.reuse, 0x1f, RZ ;  /* 0x0000001f0c0d7810 */ /* 0x041fe40007ffe1ff */
[----:B------:R-:W-:-:S03]  /*12e0*/  IADD3 R7, PT, PT, -R12, 0x3f, RZ ;  /* 0x0000003f0c077810 */ /* 0x000fc60007ffe1ff */
[----:B------:R-:W-:Y:S01]  /*12f0*/  @P1 IMAD.MOV R7, RZ, RZ, R13 ;  /* 0x000000ffff071224 */ /* 0x000fe200078e020d */
[----:B------:R-:W-:-:S04]  /*1300*/  SEL R13, R10, R11, P0 ;  /* 0x0000000b0a0d7207 */ /* 0x000fc80000000000 */
[----:B------:R-:W-:-:S13]  /*1310*/  ISETP.NE.AND P1, PT, R7, RZ, PT ;  /* 0x000000ff0700720c */ /* 0x000fda0003f25270 */
[----:B------:R-:W-:Y:S05]  /*1320*/  @!P1 BRA `(.L_x_12) ;  /* 0x0000000000289947 */ /* 0x000fea0003800000 */
[--C-:B------:R-:W-:Y:S02]  /*1330*/  SHF.R.U64 R11, R8, 0x1, R13.reuse ;  /* 0x00000001080b7819 */ /* 0x100fe4000000120d */
[C---:B------:R-:W-:Y:S02]  /*1340*/  LOP3.LUT R8, R7.reuse, 0x3f, RZ, 0xc0, !PT ;  /* 0x0000003f07087812 */ /* 0x040fe400078ec0ff */
[----:B------:R-:W-:Y:S02]  /*1350*/  SHF.R.U32.HI R13, RZ, 0x1, R13 ;  /* 0x00000001ff0d7819 */ /* 0x000fe4000001160d */
[----:B------:R-:W-:Y:S02]  /*1360*/  LOP3.LUT R10, R7, 0x3f, RZ, 0xc, !PT ;  /* 0x0000003f070a7812 */ /* 0x000fe400078e0cff */
[CC--:B------:R-:W-:Y:S02]  /*1370*/  SHF.L.U64.HI R15, R9.reuse, R8.reuse, R6 ;  /* 0x00000008090f7219 */ /* 0x0c0fe40000010206 */
[----:B------:R-:W-:-:S02]  /*1380*/  SHF.L.U32 R8, R9, R8, RZ ;  /* 0x0000000809087219 */ /* 0x000fc400000006ff */
[-CC-:B------:R-:W-:Y:S02]  /*1390*/  SHF.R.U64 R9, R11, R10.reuse, R13.reuse ;  /* 0x0000000a0b097219 */ /* 0x180fe4000000120d */
[----:B------:R-:W-:Y:S02]  /*13a0*/  SHF.R.U32.HI R6, RZ, R10, R13 ;  /* 0x0000000aff067219 */ /* 0x000fe4000001160d */
[----:B------:R-:W-:Y:S02]  /*13b0*/  LOP3.LUT R9, R8, R9, RZ, 0xfc, !PT ;  /* 0x0000000908097212 */ /* 0x000fe400078efcff */
[----:B------:R-:W-:-:S07]  /*13c0*/  LOP3.LUT R6, R15, R6, RZ, 0xfc, !PT ;  /* 0x000000060f067212 */ /* 0x000fce00078efcff */
.L_x_12:
[----:B------:R-:W-:Y:S05]  /*13d0*/  BSYNC.RECONVERGENT B2 ;  /* 0x0000000000027941 */ /* 0x000fea0003800200 */
.L_x_11:
[----:B------:R-:W-:-:S04]  /*13e0*/  IMAD.WIDE.U32 R10, R9, 0x2168c235, RZ ;  /* 0x2168c235090a7825 */ /* 0x000fc800078e00ff */
[----:B------:R-:W-:Y:S01]  /*13f0*/  IMAD.MOV.U32 R12, RZ, RZ, R11 ;  /* 0x000000ffff0c7224 */ /* 0x000fe200078e000b */
[----:B------:R-:W-:Y:S01]  /*1400*/  IADD3 RZ, P1, PT, R10, R10, RZ ;  /* 0x0000000a0aff7210 */ /* 0x000fe20007f3e0ff */
[----:B------:R-:W-:Y:S02]  /*1410*/  IMAD.MOV.U32 R13, RZ, RZ, RZ ;  /* 0x000000ffff0d7224 */ /* 0x000fe400078e00ff */
[----:B------:R-:W-:-:S04]  /*1420*/  IMAD.HI.U32 R11, R6, -0x36f0255e, RZ ;  /* 0xc90fdaa2060b7827 */ /* 0x000fc800078e00ff */
[----:B------:R-:W-:-:S04]  /*1430*/  IMAD.WIDE.U32 R8, R9, -0x36f0255e, R12 ;  /* 0xc90fdaa209087825 */ /* 0x000fc800078e000c */
[C---:B------:R-:W-:Y:S02]  /*1440*/  IMAD R13, R6.reuse, -0x36f0255e, RZ ;  /* 0xc90fdaa2060d7824 */ /* 0x040fe400078e02ff */
[----:B------:R-:W-:-:S04]  /*1450*/  IMAD.WIDE.U32 R8, P2, R6, 0x2168c235, R8 ;  /* 0x2168c23506087825 */ /* 0x000fc80007840008 */
[----:B------:R-:W-:Y:S01]  /*1460*/  IMAD.X R6, RZ, RZ, R11, P2 ;  /* 0x000000ffff067224 */ /* 0x000fe200010e060b */
[----:B------:R-:W-:Y:S02]  /*1470*/  IADD3 R9, P2, PT, R13, R9, RZ ;  /* 0x000000090d097210 */ /* 0x000fe40007f5e0ff */
[----:B------:R-:W-:Y:S02]  /*1480*/  IADD3.X RZ, P1, PT, R8, R8, RZ, P1, !PT ;  /* 0x0000000808ff7210 */ /* 0x000fe40000f3e4ff */
[C---:B------:R-:W-:Y:S01]  /*1490*/  ISETP.GT.U32.AND P3, PT, R9.reuse, RZ, PT ;  /* 0x000000ff0900720c */ /* 0x040fe20003f64070 */
[----:B------:R-:W-:Y:S01]  /*14a0*/  IMAD.X R6, RZ, RZ, R6, P2 ;  /* 0x000000ffff067224 */ /* 0x000fe200010e0606 */
[----:B------:R-:W-:-:S04]  /*14b0*/  IADD3.X R8, P2, PT, R9, R9, RZ, P1, !PT ;  /* 0x0000000909087210 */ /* 0x000fc80000f5e4ff */
[C---:B------:R-:W-:Y:S01]  /*14c0*/  ISETP.GT.AND.EX P1, PT, R6.reuse, RZ, PT, P3 ;  /* 0x000000ff0600720c */ /* 0x040fe20003f24330 */
[----:B------:R-:W-:-:S03]  /*14d0*/  IMAD.X R11, R6, 0x1, R6, P2 ;  /* 0x00000001060b7824 */ /* 0x000fc600010e0606 */
[----:B------:R-:W-:Y:S02]  /*14e0*/  SEL R8, R8, R9, P1 ;  /* 0x0000000908087207 */ /* 0x000fe40000800000 */
[----:B------:R-:W-:Y:S02]  /*14f0*/  SEL R9, R11, R6, P1 ;  /* 0x000000060b097207 */ /* 0x000fe40000800000 */
[----:B------:R-:W-:Y:S02]  /*1500*/  IADD3 R6, P2, PT, R8, 0x1, RZ ;  /* 0x0000000108067810 */ /* 0x000fe40007f5e0ff */
[----:B------:R-:W-:Y:S02]  /*1510*/  SEL R10, RZ, 0xffffffff, !P1 ;  /* 0xffffffffff0a7807 */ /* 0x000fe40004800000 */
[----:B------:R-:W-:Y:S01]  /*1520*/  LOP3.LUT P1, R8, R14, 0x80000000, RZ, 0xc0, !PT ;  /* 0x800000000e087812 */ /* 0x000fe2000782c0ff */
[----:B------:R-:W-:Y:S01]  /*1530*/  IMAD.X R9, RZ, RZ, R9, P2 ;  /* 0x000000ffff097224 */ /* 0x000fe200010e0609 */
[----:B------:R-:W-:Y:S01]  /*1540*/  SHF.R.U32.HI R11, RZ, 0x1e, R5 ;  /* 0x0000001eff0b7819 */ /* 0x000fe20000011605 */
[----:B------:R-:W-:Y:S01]  /*1550*/  IMAD.IADD R7, R10, 0x1, -R7 ;  /* 0x000000010a077824 */ /* 0x000fe200078e0a07 */
[----:B------:R-:W-:-:S02]  /*1560*/  @!P0 LOP3.LUT R8, R8, 0x80000000, RZ, 0x3c, !PT ;  /* 0x8000000008088812 */ /* 0x000fc400078e3cff */
[----:B------:R-:W-:Y:S01]  /*1570*/  SHF.R.U64 R6, R6, 0xa, R9 ;  /* 0x0000000a06067819 */ /* 0x000fe20000001209 */
[----:B------:R-:W-:Y:S01]  /*1580*/  IMAD.SHL.U32 R5, R7, 0x100000, RZ ;  /* 0x0010000007057824 */ /* 0x000fe200078e00ff */
[----:B------:R-:W-:Y:S02]  /*1590*/  LEA.HI R4, R4, R11, RZ, 0x1 ;  /* 0x0000000b04047211 */ /* 0x000fe400078f08ff */
[----:B------:R-:W-:-:S03]  /*15a0*/  IADD3 R6, P2, PT, R6, 0x1, RZ ;  /* 0x0000000106067810 */ /* 0x000fc60007f5e0ff */
[----:B------:R-:W-:Y:S01]  /*15b0*/  @P1 IMAD.MOV R4, RZ, RZ, -R4 ;  /* 0x000000ffff041224 */ /* 0x000fe200078e0a04 */
[----:B------:R-:W-:-:S04]  /*15c0*/  LEA.HI.X R9, R9, RZ, RZ, 0x16, P2 ;  /* 0x000000ff09097211 */ /* 0x000fc800010fb4ff */
[--C-:B------:R-:W-:Y:S02]  /*15d0*/  SHF.R.U64 R6, R6, 0x1, R9.reuse ;  /* 0x0000000106067819 */ /* 0x100fe40000001209 */
[----:B------:R-:W-:Y:S02]  /*15e0*/  SHF.R.U32.HI R10, RZ, 0x1, R9 ;  /* 0x00000001ff0a7819 */ /* 0x000fe40000011609 */
[----:B------:R-:W-:-:S04]  /*15f0*/  IADD3 R6, P2, P3, RZ, RZ, R6 ;  /* 0x000000ffff067210 */ /* 0x000fc80007b5e006 */
[----:B------:R-:W-:-:S04]  /*1600*/  IADD3.X R5, PT, PT, R5, 0x3fe00000, R10, P2, P3 ;  /* 0x3fe0000005057810 */ /* 0x000fc800017e640a */
[----:B------:R-:W-:-:S07]  /*1610*/  LOP3.LUT R7, R5, R8, RZ, 0xfc, !PT ;  /* 0x0000000805077212 */ /* 0x000fce00078efcff */
.L_x_6:
[----:B------:R-:W-:-:S04]  /*1620*/  IMAD.MOV.U32 R21, RZ, RZ, 0x0 ;  /* 0x00000000ff157424 */ /* 0x000fc800078e00ff */
[----:B------:R-:W-:Y:S05]  /*1630*/  RET.REL.NODEC R20 `(_Z9fft_stageP7double2iid) ;  /* 0xffffffe814707950 */ /* 0x000fea0003c3ffff */
.L_x_13:
[----:B------:R-:W-:-:S00]  /*1640*/  BRA `(.L_x_13) ;  /* 0xfffffffc00fc7947 */ /* 0x000fc0000383ffff */
[----:B------:R-:W-:-:S00]  /*1650*/  NOP ;  /* 0x0000000000007918 */ /* 0x000fc00000000000 */
        /* <DEDUP_REMOVED lines=10> */
.L_x_22:


//--------------------- .text._Z11bit_reverseP7double2ii --------------------------
	.section	.text._Z11bit_reverseP7double2ii,"ax",@progbits
	.align	128
        .global         _Z11bit_reverseP7double2ii
        .type           _Z11bit_reverseP7double2ii,@function
        .size           _Z11bit_reverseP7double2ii,(.L_x_24 - _Z11bit_reverseP7double2ii)
        .other          _Z11bit_reverseP7double2ii,@"STO_CUDA_ENTRY STV_DEFAULT"
_Z11bit_reverseP7double2ii:
.text._Z11bit_reverseP7double2ii:
[----:B------:R-:W-:Y:S01]  /*0000*/  LDC R1, c[0x0][0x37c] ;  /* 0x0000df00ff017b82 */ /* 0x000fe20000000800 */
[----:B------:R-:W0:Y:S07]  /*0010*/  S2R R3, SR_TID.X ;  /* 0x0000000000037919 */ /* 0x000e2e0000002100 */
[----:B------:R-:W0:Y:S01]  /*0020*/  S2UR UR4, SR_CTAID.X ;  /* 0x00000000000479c3 */ /* 0x000e220000002500 */
[----:B------:R-:W1:Y:S07]  /*0030*/  LDCU UR5, c[0x0][0x388] ;  /* 0x00007100ff0577ac */ /* 0x000e6e0008000800 */
[----:B------:R-:W0:Y:S02]  /*0040*/  LDC R0, c[0x0][0x360] ;  /* 0x0000d800ff007b82 */ /* 0x000e240000000800 */
[----:B0-----:R-:W-:-:S05]  /*0050*/  IMAD R0, R0, UR4, R3 ;  /* 0x0000000400007c24 */ /* 0x001fca000f8e0203 */
[----:B-1----:R-:W-:-:S13]  /*0060*/  ISETP.GE.AND P0, PT, R0, UR5, PT ;  /* 0x0000000500007c0c */ /* 0x002fda000bf06270 */
[----:B------:R-:W-:Y:S05]  /*0070*/  @P0 EXIT ;  /* 0x000000000000094d */ /* 0x000fea0003800000 */
[----:B------:R-:W0:Y:S01]  /*0080*/  LDCU UR5, c[0x0][0x38c] ;  /* 0x00007180ff0577ac */ /* 0x000e220008000800 */
[----:B------:R-:W-:Y:S01]  /*0090*/  IMAD.MOV.U32 R9, RZ, RZ, RZ ;  /* 0x000000ffff097224 */ /* 0x000fe200078e00ff */
[----:B0-----:R-:W-:-:S09]  /*00a0*/  UISETP.GE.AND UP0, UPT, UR5, 0x1, UPT ;  /* 0x000000010500788c */ /* 0x001fd2000bf06270 */
[----:B------:R-:W-:Y:S05]  /*00b0*/  BRA.U !UP0, `(.L_x_14) ;  /* 0x0000000508cc7547 */ /* 0x000fea000b800000 */
[----:B------:R-:W-:Y:S01]  /*00c0*/  UISETP.GE.U32.AND UP0, UPT, UR5, 0x4, UPT ;  /* 0x000000040500788c */ /* 0x000fe2000bf06070 */
[----:B------:R-:W-:Y:S01]  /*00d0*/  IMAD.MOV.U32 R9, RZ, RZ, RZ ;  /* 0x000000ffff097224 */ /* 0x000fe200078e00ff */
[----:B------:R-:W-:Y:S01]  /*00e0*/  ULOP3.LUT UR4, UR5, 0x3, URZ, 0xc0, !UPT ;  /* 0x0000000305047892 */ /* 0x000fe2000f8ec0ff */
[----:B------:R-:W-:-:S06]  /*00f0*/  IMAD.MOV.U32 R2, RZ, RZ, R0 ;  /* 0x000000ffff027224 */ /* 0x000fcc00078e0000 */
[----:B------:R-:W-:Y:S05]  /*0100*/  BRA.U !UP0, `(.L_x_15) ;  /* 0x0000000508947547 */ /* 0x000fea000b800000 */
[----:B------:R-:W-:Y:S01]  /*0110*/  ULOP3.LUT UR5, UR5, 0x7ffffffc, URZ, 0xc0, !UPT ;  /* 0x7ffffffc05057892 */ /* 0x000fe2000f8ec0ff */
[----:B------:R-:W-:Y:S02]  /*0120*/  IMAD.MOV.U32 R9, RZ, RZ, RZ ;  /* 0x000000ffff097224 */ /* 0x000fe400078e00ff */
[----:B------:R-:W-:Y:S01]  /*0130*/  IMAD.MOV.U32 R2, RZ, RZ, R0 ;  /* 0x000000ffff027224 */ /* 0x000fe200078e0000 */
[----:B------:R-:W-:-:S04]  /*0140*/  UIADD3 UR5, UPT, UPT, -UR5, URZ, URZ ;  /* 0x000000ff05057290 */ /* 0x000fc8000fffe1ff */
[----:B------:R-:W-:-:S09]  /*0150*/  UISETP.GE.AND UP0, UPT, UR5, URZ, UPT ;  /* 0x000000ff0500728c */ /* 0x000fd2000bf06270 */
[----:B------:R-:W-:Y:S05]  /*0160*/  BRA.U UP0, `(.L_x_16) ;  /* 0x0000000500447547 */ /* 0x000fea000b800000 */
[----:B------:R-:W-:Y:S02]  /*0170*/  UIADD3 UR6, UPT, UPT, -UR5, URZ, URZ ;  /* 0x000000ff05067290 */ /* 0x000fe4000fffe1ff */
[----:B------:R-:W-:Y:S02]  /*0180*/  UPLOP3.LUT UP0, UPT, UPT, UPT, UPT, 0x80, 0x8 ;  /* 0x000000000008789c */ /* 0x000fe40003f0f070 */
[----:B------:R-:W-:-:S09]  /*0190*/  UISETP.GT.AND UP1, UPT, UR6, 0xc, UPT ;  /* 0x0000000c0600788c */ /* 0x000fd2000bf24270 */
[----:B------:R-:W-:Y:S05]  /*01a0*/  BRA.U !UP1, `(.L_x_17) ;  /* 0x0000000109c07547 */ /* 0x000fea000b800000 */
[----:B------:R-:W-:-:S11]  /*01b0*/  UPLOP3.LUT UP0, UPT, UPT, UPT, UPT, 0x40, 0x4 ;  /* 0x000000000004789c */ /* 0x000fd60003f0e870 */
.L_x_18:
[C---:B------:R-:W-:Y:S01]  /*01c0*/  IMAD.SHL.U32 R3, R2.reuse, 0x4, RZ ;  /* 0x0000000402037824 */ /* 0x040fe200078e00ff */
[--C-:B------:R-:W-:Y:S01]  /*01d0*/  SHF.R.U32.HI R7, RZ, 0x4, R2.reuse ;  /* 0x00000004ff077819 */ /* 0x100fe20000011602 */
[----:B------:R-:W-:Y:S01]  /*01e0*/  UIADD3 UR5, UPT, UPT, UR5, 0x10, URZ ;  /* 0x0000001005057890 */ /* 0x000fe2000fffe0ff */
[----:B------:R-:W-:Y:S02]  /*01f0*/  LOP3.LUT R5, R2, 0x2, RZ, 0xc0, !PT ;  /* 0x0000000202057812 */ /* 0x000fe400078ec0ff */
[----:B------:R-:W-:Y:S01]  /*0200*/  LOP3.LUT R4, R3, 0x4, RZ, 0xc0, !PT ;  /* 0x0000000403047812 */ /* 0x000fe200078ec0ff */
[----:B------:R-:W-:Y:S01]  /*0210*/  IMAD.SHL.U32 R8, R7, 0x4, RZ ;  /* 0x0000000407087824 */ /* 0x000fe200078e00ff */
[--C-:B------:R-:W-:Y:S01]  /*0220*/  SHF.R.U32.HI R3, RZ, 0x2, R2.reuse ;  /* 0x00000002ff037819 */ /* 0x100fe20000011602 */
[----:B------:R-:W-:Y:S01]  /*0230*/  UISETP.GE.AND UP1, UPT, UR5, -0xc, UPT ;  /* 0xfffffff40500788c */ /* 0x000fe2000bf26270 */
[----:B------:R-:W-:Y:S01]  /*0240*/  SHF.R.U32.HI R6, RZ, 0x3, R2 ;  /* 0x00000003ff067819 */ /* 0x000fe20000011602 */
[----:B------:R-:W-:Y:S01]  /*0250*/  IMAD R4, R9, 0x8, R4 ;  /* 0x0000000809047824 */ /* 0x000fe200078e0204 */
[----:B------:R-:W-:-:S02]  /*0260*/  LOP3.LUT R3, R3, 0x1, RZ, 0xc0, !PT ;  /* 0x0000000103037812 */ /* 0x000fc400078ec0ff */
[----:B------:R-:W-:Y:S02]  /*0270*/  LOP3.LUT R6, R6, 0x1, RZ, 0xc0, !PT ;  /* 0x0000000106067812 */ /* 0x000fe400078ec0ff */
[----:B------:R-:W-:Y:S02]  /*0280*/  IADD3 R3, PT, PT, R3, R5, R4 ;  /* 0x0000000503037210 */ /* 0x000fe40007ffe004 */
[----:B------:R-:W-:Y:S02]  /*0290*/  LOP3.LUT R8, R8, 0x4, RZ, 0xc0, !PT ;  /* 0x0000000408087812 */ /* 0x000fe400078ec0ff */
[----:B------:R-:W-:Y:S01]  /*02a0*/  SHF.R.U32.HI R4, RZ, 0x6, R2 ;  /* 0x00000006ff047819 */ /* 0x000fe20000011602 */
[----:B------:R-:W-:Y:S01]  /*02b0*/  IMAD R3, R3, 0x2, R6 ;  /* 0x0000000203037824 */ /* 0x000fe200078e0206 */
[--C-:B------:R-:W-:Y:S02]  /*02c0*/  SHF.R.U32.HI R5, RZ, 0x7, R2.reuse ;  /* 0x00000007ff057819 */ /* 0x100fe40000011602 */
[----:B------:R-:W-:Y:S01]  /*02d0*/  SHF.R.U32.HI R9, RZ, 0x8, R2 ;  /* 0x00000008ff097819 */ /* 0x000fe20000011602 */
[----:B------:R-:W-:Y:S01]  /*02e0*/  IMAD R3, R3, 0x8, R8 ;  /* 0x0000000803037824 */ /* 0x000fe200078e0208 */
[----:B------:R-:W-:-:S02]  /*02f0*/  LOP3.LUT R6, R7, 0x2, RZ, 0xc0, !PT ;  /* 0x0000000207067812 */ /* 0x000fc400078ec0ff */
[----:B------:R-:W-:Y:S02]  /*0300*/  LOP3.LUT R4, R4, 0x1, RZ, 0xc0, !PT ;  /* 0x0000000104047812 */ /* 0x000fe400078ec0ff */
[----:B------:R-:W-:Y:S01]  /*0310*/  LOP3.LUT R8, R5, 0x1, RZ, 0xc0, !PT ;  /* 0x0000000105087812 */ /* 0x000fe200078ec0ff */
[----:B------:R-:W-:Y:S01]  /*0320*/  IMAD.SHL.U32 R5, R9, 0x4, RZ ;  /* 0x0000000409057824 */ /* 0x000fe200078e00ff */
[----:B------:R-:W-:Y:S02]  /*0330*/  IADD3 R3, PT, PT, R4, R6, R3 ;  /* 0x0000000604037210 */ /* 0x000fe40007ffe003 */
[----:B------:R-:W-:Y:S02]  /*0340*/  SHF.R.U32.HI R7, RZ, 0xc, R2 ;  /* 0x0000000cff077819 */ /* 0x000fe40000011602 */
[----:B------:R-:W-:Y:S01]  /*0350*/  LOP3.LUT R4, R5, 0x4, RZ, 0xc0, !PT ;  /* 0x0000000405047812 */ /* 0x000fe200078ec0ff */
[----:B------:R-:W-:Y:S01]  /*0360*/  IMAD R3, R3, 0x2, R8 ;  /* 0x0000000203037824 */ /* 0x000fe200078e0208 */
[--C-:B------:R-:W-:Y:S01]  /*0370*/  SHF.R.U32.HI R5, RZ, 0xa, R2.reuse ;  /* 0x0000000aff057819 */ /* 0x100fe20000011602 */
[----:B------:R-:W-:Y:S01]  /*0380*/  IMAD.SHL.U32 R8, R7, 0x4, RZ ;  /* 0x0000000407087824 */ /* 0x000fe200078e00ff */
[----:B------:R-:W-:Y:S01]  /*0390*/  SHF.R.U32.HI R6, RZ, 0xb, R2 ;  /* 0x0000000bff067819 */ /* 0x000fe20000011602 */
[----:B------:R-:W-:Y:S01]  /*03a0*/  IMAD R3, R3, 0x8, R4 ;  /* 0x0000000803037824 */ /* 0x000fe200078e0204 */
[----:B------:R-:W-:-:S02]  /*03b0*/  LOP3.LUT R4, R9, 0x2, RZ, 0xc0, !PT ;  /* 0x0000000209047812 */ /* 0x000fc400078ec0ff */
[----:B------:R-:W-:Y:S02]  /*03c0*/  LOP3.LUT R5, R5, 0x1, RZ, 0xc0, !PT ;  /* 0x0000000105057812 */ /* 0x000fe400078ec0ff */
[----:B------:R-:W-:Y:S02]  /*03d0*/  LOP3.LUT R6, R6, 0x1, RZ, 0xc0, !PT ;  /* 0x0000000106067812 */ /* 0x000fe400078ec0ff */
[----:B------:R-:W-:Y:S02]  /*03e0*/  IADD3 R3, PT, PT, R5, R4, R3 ;  /* 0x0000000405037210 */ /* 0x000fe40007ffe003 */
[----:B------:R-:W-:Y:S02]  /*03f0*/  LOP3.LUT R8, R8, 0x4, RZ, 0xc0, !PT ;  /* 0x0000000408087812 */ /* 0x000fe400078ec0ff */
[----:B------:R-:W-:Y:S01]  /*0400*/  SHF.R.U32.HI R4, RZ, 0xe, R2 ;  /* 0x0000000eff047819 */ /* 0x000fe20000011602 */
[----:B------:R-:W-:Y:S01]  /*0410*/  IMAD R3, R3, 0x2, R6 ;  /* 0x0000000203037824 */ /* 0x000fe200078e0206 */
[----:B------:R-:W-:-:S02]  /*0420*/  SHF.R.U32.HI R5, RZ, 0xf, R2 ;  /* 0x0000000fff057819 */ /* 0x000fc40000011602 */
[----:B------:R-:W-:Y:S01]  /*0430*/  LOP3.LUT R6, R7, 0x2, RZ, 0xc0, !PT ;  /* 0x0000000207067812 */ /* 0x000fe200078ec0ff */
[----:B------:R-:W-:Y:S01]  /*0440*/  IMAD R3, R3, 0x8, R8 ;  /* 0x0000000803037824 */ /* 0x000fe200078e0208 */
[----:B------:R-:W-:Y:S02]  /*0450*/  LOP3.LUT R4, R4, 0x1, RZ, 0xc0, !PT ;  /* 0x0000000104047812 */ /* 0x000fe400078ec0ff */
[----:B------:R-:W-:Y:S02]  /*0460*/  LOP3.LUT R8, R5, 0x1, RZ, 0xc0, !PT ;  /* 0x0000000105087812 */ /* 0x000fe400078ec0ff */
[----:B------:R-:W-:Y:S02]  /*0470*/  IADD3 R3, PT, PT, R4, R6, R3 ;  /* 0x0000000604037210 */ /* 0x000fe40007ffe003 */
[----:B------:R-:W-:-:S03]  /*0480*/  SHF.R.U32.HI R2, RZ, 0x10, R2 ;  /* 0x00000010ff027819 */ /* 0x000fc60000011602 */
[----:B------:R-:W-:Y:S01]  /*0490*/  IMAD R9, R3, 0x2, R8 ;  /* 0x0000000203097824 */ /* 0x000fe200078e0208 */
[----:B------:R-:W-:Y:S06]  /*04a0*/  BRA.U !UP1, `(.L_x_18) ;  /* 0xfffffffd09447547 */ /* 0x000fec000b83ffff */
.L_x_17:
[----:B------:R-:W-:-:S04]  /*04b0*/  UIADD3 UR6, UPT, UPT, -UR5, URZ, URZ ;  /* 0x000000ff05067290 */ /* 0x000fc8000fffe1ff */
[----:B------:R-:W-:-:S09]  /*04c0*/  UISETP.GT.AND UP1, UPT, UR6, 0x4, UPT ;  /* 0x000000040600788c */ /* 0x000fd2000bf24270 */
[----:B------:R-:W-:Y:S05]  /*04d0*/  BRA.U !UP1, `(.L_x_19) ;  /* 0x0000000109607547 */ /* 0x000fea000b800000 */
[C---:B------:R-:W-:Y:S01]  /*04e0*/  IMAD.SHL.U32 R3, R2.reuse, 0x4, RZ ;  /* 0x0000000402037824 */ /* 0x040fe200078e00ff */
[--C-:B------:R-:W-:Y:S01]  /*04f0*/  SHF.R.U32.HI R7, RZ, 0x4, R2.reuse ;  /* 0x00000004ff077819 */ /* 0x100fe20000011602 */
[----:B------:R-:W-:Y:S01]  /*0500*/  UIADD3 UR5, UPT, UPT, UR5, 0x8, URZ ;  /* 0x0000000805057890 */ /* 0x000fe2000fffe0ff */
[----:B------:R-:W-:Y:S01]  /*0510*/  LOP3.LUT R5, R2, 0x2, RZ, 0xc0, !PT ;  /* 0x0000000202057812 */ /* 0x000fe200078ec0ff */
[----:B------:R-:W-:Y:S01]  /*0520*/  UPLOP3.LUT UP0, UPT, UPT, UPT, UPT, 0x40, 0x4 ;  /* 0x000000000004789c */ /* 0x000fe20003f0e870 */
[----:B------:R-:W-:Y:S01]  /*0530*/  LOP3.LUT R4, R3, 0x4, RZ, 0xc0, !PT ;  /* 0x0000000403047812 */ /* 0x000fe200078ec0ff */
[----:B------:R-:W-:Y:S01]  /*0540*/  IMAD.SHL.U32 R8, R7, 0x4, RZ ;  /* 0x0000000407087824 */ /* 0x000fe200078e00ff */
[--C-:B------:R-:W-:Y:S02]  /*0550*/  SHF.R.U32.HI R3, RZ, 0x2, R2.reuse ;  /* 0x00000002ff037819 */ /* 0x100fe40000011602 */
        /* <DEDUP_REMOVED lines=8> */
[----:B------:R-:W-:Y:S02]  /*05e0*/  SHF.R.U32.HI R5, RZ, 0x7, R2 ;  /* 0x00000007ff057819 */ /* 0x000fe40000011602 */
[----:B------:R-:W-:Y:S01]  /*05f0*/  LOP3.LUT R6, R7, 0x2, RZ, 0xc0, !PT ;  /* 0x0000000207067812 */ /* 0x000fe200078ec0ff */
[----:B------:R-:W-:Y:S01]  /*0600*/  IMAD R3, R3, 0x8, R8 ;  /* 0x0000000803037824 */ /* 0x000fe200078e0208 */
[----:B------:R-:W-:-:S02]  /*0610*/  LOP3.LUT R4, R4, 0x1, RZ, 0xc0, !PT ;  /* 0x0000000104047812 */ /* 0x000fc400078ec0ff */
[----:B------:R-:W-:Y:S02]  /*0620*/  LOP3.LUT R8, R5, 0x1, RZ, 0xc0, !PT ;  /* 0x0000000105087812 */ /* 0x000fe400078ec0ff */
[----:B------:R-:W-:Y:S02]  /*0630*/  IADD3 R3, PT, PT, R4, R6, R3 ;  /* 0x0000000604037210 */ /* 0x000fe40007ffe003 */
[----:B------:R-:W-:-:S03]  /*0640*/  SHF.R.U32.HI R2, RZ, 0x8, R2 ;  /* 0x00000008ff027819 */ /* 0x000fc60000011602 */
[----:B------:R-:W-:-:S07]  /*0650*/  IMAD R9, R3, 0x2, R8 ;  /* 0x0000000203097824 */ /* 0x000fce00078e0208 */
.L_x_19:
[----:B------:R-:W-:-:S09]  /*0660*/  UISETP.NE.OR UP0, UPT, UR5, URZ, UP0 ;  /* 0x000000ff0500728c */ /* 0x000fd20008705670 */
[----:B------:R-:W-:Y:S05]  /*0670*/  BRA.U !UP0, `(.L_x_15) ;  /* 0x0000000108387547 */ /* 0x000fea000b800000 */
.L_x_16:
[C---:B------:R-:W-:Y:S01]  /*0680*/  IMAD.SHL.U32 R3, R2.reuse, 0x4, RZ ;  /* 0x0000000402037824 */ /* 0x040fe200078e00ff */
[----:B------:R-:W-:Y:S01]  /*0690*/  UIADD3 UR5, UPT, UPT, UR5, 0x4, URZ ;  /* 0x0000000405057890 */ /* 0x000fe2000fffe0ff */
[----:B------:R-:W-:Y:S02]  /*06a0*/  LOP3.LUT R5, R2, 0x2, RZ, 0xc0, !PT ;  /* 0x0000000202057812 */ /* 0x000fe400078ec0ff */
[--C-:B------:R-:W-:Y:S01]  /*06b0*/  SHF.R.U32.HI R6, RZ, 0x3, R2.reuse ;  /* 0x00000003ff067819 */ /* 0x100fe20000011602 */
[----:B------:R-:W-:Y:S01]  /*06c0*/  UISETP.NE.AND UP0, UPT, UR5, URZ, UPT ;  /* 0x000000ff0500728c */ /* 0x000fe2000bf05270 */
[----:B------:R-:W-:Y:S02]  /*06d0*/  LOP3.LUT R4, R3, 0x4, RZ, 0xc0, !PT ;  /* 0x0000000403047812 */ /* 0x000fe400078ec0ff */
[----:B------:R-:W-:Y:S02]  /*06e0*/  SHF.R.U32.HI R3, RZ, 0x2, R2 ;  /* 0x00000002ff037819 */ /* 0x000fe40000011602 */
[----:B------:R-:W-:Y:S01]  /*06f0*/  LOP3.LUT R6, R6, 0x1, RZ, 0xc0, !PT ;  /* 0x0000000106067812 */ /* 0x000fe200078ec0ff */
[----:B------:R-:W-:Y:S01]  /*0700*/  IMAD R4, R9, 0x8, R4 ;  /* 0x0000000809047824 */ /* 0x000fe200078e0204 */
[----:B------:R-:W-:-:S02]  /*0710*/  LOP3.LUT R3, R3, 0x1, RZ, 0xc0, !PT ;  /* 0x0000000103037812 */ /* 0x000fc400078ec0ff */
[----:B------:R-:W-:Y:S02]  /*0720*/  SHF.R.U32.HI R2, RZ, 0x4, R2 ;  /* 0x00000004ff027819 */ /* 0x000fe40000011602 */
[----:B------:R-:W-:-:S05]  /*0730*/  IADD3 R3, PT, PT, R3, R5, R4 ;  /* 0x0000000503037210 */ /* 0x000fca0007ffe004 */
[----:B------:R-:W-:Y:S01]  /*0740*/  IMAD R9, R3, 0x2, R6 ;  /* 0x0000000203097824 */ /* 0x000fe200078e0206 */
[----:B------:R-:W-:Y:S06]  /*0750*/  BRA.U UP0, `(.L_x_16) ;  /* 0xfffffffd00c87547 */ /* 0x000fec000b83ffff */
.L_x_15:
[----:B------:R-:W-:-:S09]  /*0760*/  UISETP.NE.AND UP0, UPT, UR4, URZ, UPT ;  /* 0x000000ff0400728c */ /* 0x000fd2000bf05270 */
[----:B------:R-:W-:Y:S05]  /*0770*/  BRA.U !UP0, `(.L_x_14) ;  /* 0x00000001081c7547 */ /* 0x000fea000b800000 */
[----:B------:R-:W-:-:S12]  /*0780*/  UIADD3 UR4, UPT, UPT, -UR4, URZ, URZ ;  /* 0x000000ff04047290 */ /* 0x000fd8000fffe1ff */
.L_x_20:
[----:B------:R-:W-:Y:S01]  /*0790*/  UIADD3 UR4, UPT, UPT, UR4, 0x1, URZ ;  /* 0x0000000104047890 */ /* 0x000fe2000fffe0ff */
[----:B------:R-:W-:Y:S02]  /*07a0*/  LOP3.LUT R4, R2, 0x1, RZ, 0xc0, !PT ;  /* 0x0000000102047812 */ /* 0x000fe400078ec0ff */
[----:B------:R-:W-:Y:S01]  /*07b0*/  SHF.R.U32.HI R2, RZ, 0x1, R2 ;  /* 0x00000001ff027819 */ /* 0x000fe20000011602 */
[----:B------:R-:W-:Y:S02]  /*07c0*/  UISETP.NE.AND UP0, UPT, UR4, URZ, UPT ;  /* 0x000000ff0400728c */ /* 0x000fe4000bf05270 */
[----:B------:R-:W-:-:S07]  /*07d0*/  IMAD R9, R9, 0x2, R4 ;  /* 0x0000000209097824 */ /* 0x000fce00078e0204 */
[----:B------:R-:W-:Y:S05]  /*07e0*/  BRA.U UP0, `(.L_x_20) ;  /* 0xfffffffd00e87547 */ /* 0x000fea000b83ffff */
.L_x_14:
[----:B------:R-:W-:-:S13]  /*07f0*/  ISETP.GE.U32.AND P0, PT, R0, R9, PT ;  /* 0x000000090000720c */ /* 0x000fda0003f06070 */
[----:B------:R-:W-:Y:S05]  /*0800*/  @P0 EXIT ;  /* 0x000000000000094d */ /* 0x000fea0003800000 */
[----:B------:R-:W0:Y:S01]  /*0810*/  LDC.64 R2, c[0x0][0x380] ;  /* 0x0000e000ff027b82 */ /* 0x000e220000000a00 */
[----:B------:R-:W1:Y:S01]  /*0820*/  LDCU.64 UR4, c[0x0][0x358] ;  /* 0x00006b00ff0477ac */ /* 0x000e620008000a00 */
[----:B0-----:R-:W-:-:S04]  /*0830*/  IMAD.WIDE.U32 R8, R9, 0x10, R2 ;  /* 0x0000001009087825 */ /* 0x001fc800078e0002 */
[----:B------:R-:W-:Y:S01]  /*0840*/  IMAD.WIDE R2, R0, 0x10, R2 ;  /* 0x0000001000027825 */ /* 0x000fe200078e0202 */
[----:B-1----:R-:W2:Y:S04]  /*0850*/  LDG.E.128 R12, desc[UR4][R8.64] ;  /* 0x00000004080c7981 */ /* 0x002ea8000c1e1d00 */
[----:B------:R-:W3:Y:S04]  /*0860*/  LDG.E.128 R4, desc[UR4][R2.64] ;  /* 0x0000000402047981 */ /* 0x000ee8000c1e1d00 */
[----:B--2---:R-:W-:Y:S04]  /*0870*/  STG.E.128 desc[UR4][R2.64], R12 ;  /* 0x0000000c02007986 */ /* 0x004fe8000c101d04 */
[----:B---3--:R-:W-:Y:S01]  /*0880*/  STG.E.128 desc[UR4][R8.64], R4 ;  /* 0x0000000408007986 */ /* 0x008fe2000c101d04 */
[----:B------:R-:W-:Y:S05]  /*0890*/  EXIT ;  /* 0x000000000000794d */ /* 0x000fea0003800000 */
.L_x_21:
        /* <DEDUP_REMOVED lines=14> */
.L_x_24:


//--------------------- .nv.global.init           --------------------------
	.section	.nv.global.init,"aw",@progbits
	.align	16
.nv.global.init:
	.type		__cudart_sin_cos_coeffs,@object
	.size		__cudart_sin_cos_coeffs,(__cudart_i2opi_d - __cudart_sin_cos_coeffs)
__cudart_sin_cos_coeffs:
        /*0000*/ 	.byte	0x46, 0xd2, 0xb0, 0x2c, 0xf1, 0xe5, 0x5a, 0xbe, 0x92, 0xe3, 0xac, 0x69, 0xe3, 0x1d, 0xc7, 0x3e
        /*0010*/ 	.byte	0xa1, 0x62, 0xdb, 0x19, 0xa0, 0x01, 0x2a, 0xbf, 0x18, 0x08, 0x11, 0x11, 0x11, 0x11, 0x81, 0x3f
        /*0020*/ 	.byte	0x54, 0x55, 0x55, 0x55, 0x55, 0x55, 0xc5, 0xbf, 0x00, 0x00, 0x00, 0x00, 0x00, 0x00, 0x00, 0x00
        /*0030*/ 	.byte	0x00, 0x00, 0x00, 0x00, 0x00, 0x00, 0x00, 0x00, 0x64, 0x81, 0xfd, 0x20, 0x83, 0xff, 0xa8, 0xbd
        /*0040*/ 	.byte	0x28, 0x85, 0xef, 0xc1, 0xa7, 0xee, 0x21, 0x3e, 0xd9, 0xe6, 0x06, 0x8e, 0x4f, 0x7e, 0x92, 0xbe
        /*0050*/ 	.byte	0xe9, 0xbc, 0xdd, 0x19, 0xa0, 0x01, 0xfa, 0x3e, 0x47, 0x5d, 0xc1, 0x16, 0x6c, 0xc1, 0x56, 0xbf
        /*0060*/ 	.byte	0x51, 0x55, 0x55, 0x55, 0x55, 0x55, 0xa5, 0x3f, 0x00, 0x00, 0x00, 0x00, 0x00, 0x00, 0xe0, 0xbf
        /*0070*/ 	.byte	0x00, 0x00, 0x00, 0x00, 0x00, 0x00, 0xf0, 0x3f, 0x00, 0x00, 0x00, 0x00, 0x00, 0x00, 0x00, 0x00
	.type		__cudart_i2opi_d,@object
	.size		__cudart_i2opi_d,(.L_0 - __cudart_i2opi_d)
__cudart_i2opi_d:
        /* <DEDUP_REMOVED lines=9> */
.L_0:


//--------------------- .nv.shared.reserved.0     --------------------------
	.section	.nv.shared.reserved.0,"aw",@nobits
	.weak		__nv_reservedSMEM_offset_0_alias
	.size		__nv_reservedSMEM_offset_0_alias, 0, 64
	.other		__nv_reservedSMEM_offset_0_alias,@"STO_CUDA_RESERVED_SHARED STV_DEFAULT"
__nv_reservedSMEM_offset_0_alias:
	.zero		0
	.zero		64


//--------------------- .nv.constant0._Z9fft_stageP7double2iid --------------------------
	.section	.nv.constant0._Z9fft_stageP7double2iid,"a",@progbits
	.sectionflags	@""
	.align	4
.nv.constant0._Z9fft_stageP7double2iid:
	.zero		920


//--------------------- .nv.constant0._Z11bit_reverseP7double2ii --------------------------
	.section	.nv.constant0._Z11bit_reverseP7double2ii,"a",@progbits
	.sectionflags	@""
	.align	4
.nv.constant0._Z11bit_reverseP7double2ii:
	.zero		912


//--------------------- SYMBOLS --------------------------

	.type		.nv.reservedSmem.offset0,@object
	.size		.nv.reservedSmem.offset0,0x4
